//
// Generated by NVIDIA NVVM Compiler
//
// Compiler Build ID: CL-36424714
// Cuda compilation tools, release 13.0, V13.0.88
// Based on NVVM 20.0.0
//

.version 9.0
.target sm_100
.address_size 64

	// .globl	_Z11softmax_gpuPfS_ii

.visible .entry _Z11softmax_gpuPfS_ii(
	.param .u64 .ptr .align 1 _Z11softmax_gpuPfS_ii_param_0,
	.param .u64 .ptr .align 1 _Z11softmax_gpuPfS_ii_param_1,
	.param .u32 _Z11softmax_gpuPfS_ii_param_2,
	.param .u32 _Z11softmax_gpuPfS_ii_param_3
)
{
	.reg .pred 	%p<29>;
	.reg .b32 	%r<146>;
	.reg .b32 	%f<496>;
	.reg .b64 	%rd<37>;

	ld.param.u64 	%rd7, [_Z11softmax_gpuPfS_ii_param_0];
	ld.param.u64 	%rd8, [_Z11softmax_gpuPfS_ii_param_1];
	ld.param.u32 	%r52, [_Z11softmax_gpuPfS_ii_param_2];
	ld.param.u32 	%r51, [_Z11softmax_gpuPfS_ii_param_3];
	cvta.to.global.u64 	%rd1, %rd8;
	cvta.to.global.u64 	%rd2, %rd7;
	mov.u32 	%r53, %ctaid.x;
	mov.u32 	%r54, %ntid.x;
	mov.u32 	%r55, %tid.x;
	mad.lo.s32 	%r1, %r53, %r54, %r55;
	setp.ge.s32 	%p1, %r1, %r52;
	@%p1 bra 	$L__BB0_38;
	setp.lt.s32 	%p2, %r51, 1;
	mov.f32 	%f486, 0f00000000;
	@%p2 bra 	$L__BB0_14;
	mul.lo.s32 	%r2, %r51, %r1;
	and.b32  	%r3, %r51, 15;
	setp.lt.u32 	%p3, %r51, 16;
	mov.f32 	%f486, 0f00000000;
	mov.b32 	%r129, 0;
	@%p3 bra 	$L__BB0_5;
	and.b32  	%r129, %r51, 2147483632;
	neg.s32 	%r135, %r129;
	add.s64 	%rd3, %rd2, 32;
	mov.f32 	%f486, 0f00000000;
	mov.u32 	%r134, %r2;
$L__BB0_4:
	.pragma "nounroll";
	mul.wide.s32 	%rd9, %r134, 4;
	add.s64 	%rd10, %rd3, %rd9;
	ld.global.f32 	%f30, [%rd10+-32];
	max.f32 	%f31, %f486, %f30;
	ld.global.f32 	%f32, [%rd10+-28];
	max.f32 	%f33, %f31, %f32;
	ld.global.f32 	%f34, [%rd10+-24];
	max.f32 	%f35, %f33, %f34;
	ld.global.f32 	%f36, [%rd10+-20];
	max.f32 	%f37, %f35, %f36;
	ld.global.f32 	%f38, [%rd10+-16];
	max.f32 	%f39, %f37, %f38;
	ld.global.f32 	%f40, [%rd10+-12];
	max.f32 	%f41, %f39, %f40;
	ld.global.f32 	%f42, [%rd10+-8];
	max.f32 	%f43, %f41, %f42;
	ld.global.f32 	%f44, [%rd10+-4];
	max.f32 	%f45, %f43, %f44;
	ld.global.f32 	%f46, [%rd10];
	max.f32 	%f47, %f45, %f46;
	ld.global.f32 	%f48, [%rd10+4];
	max.f32 	%f49, %f47, %f48;
	ld.global.f32 	%f50, [%rd10+8];
	max.f32 	%f51, %f49, %f50;
	ld.global.f32 	%f52, [%rd10+12];
	max.f32 	%f53, %f51, %f52;
	ld.global.f32 	%f54, [%rd10+16];
	max.f32 	%f55, %f53, %f54;
	ld.global.f32 	%f56, [%rd10+20];
	max.f32 	%f57, %f55, %f56;
	ld.global.f32 	%f58, [%rd10+24];
	max.f32 	%f59, %f57, %f58;
	ld.global.f32 	%f60, [%rd10+28];
	max.f32 	%f486, %f59, %f60;
	add.s32 	%r135, %r135, 16;
	add.s32 	%r134, %r134, 16;
	setp.eq.s32 	%p4, %r135, 0;
	@%p4 bra 	$L__BB0_5;
	bra.uni 	$L__BB0_4;
$L__BB0_5:
	setp.eq.s32 	%p5, %r3, 0;
	@%p5 bra 	$L__BB0_14;
	and.b32  	%r7, %r51, 7;
	setp.lt.u32 	%p6, %r3, 8;
	@%p6 bra 	$L__BB0_8;
	add.s32 	%r57, %r129, %r2;
	mul.wide.s32 	%rd11, %r57, 4;
	add.s64 	%rd12, %rd2, %rd11;
	ld.global.f32 	%f62, [%rd12];
	max.f32 	%f63, %f486, %f62;
	ld.global.f32 	%f64, [%rd12+4];
	max.f32 	%f65, %f63, %f64;
	ld.global.f32 	%f66, [%rd12+8];
	max.f32 	%f67, %f65, %f66;
	ld.global.f32 	%f68, [%rd12+12];
	max.f32 	%f69, %f67, %f68;
	ld.global.f32 	%f70, [%rd12+16];
	max.f32 	%f71, %f69, %f70;
	ld.global.f32 	%f72, [%rd12+20];
	max.f32 	%f73, %f71, %f72;
	ld.global.f32 	%f74, [%rd12+24];
	max.f32 	%f75, %f73, %f74;
	ld.global.f32 	%f76, [%rd12+28];
	max.f32 	%f486, %f75, %f76;
	add.s32 	%r129, %r129, 8;
$L__BB0_8:
	setp.eq.s32 	%p7, %r7, 0;
	@%p7 bra 	$L__BB0_14;
	and.b32  	%r10, %r51, 3;
	setp.lt.u32 	%p8, %r7, 4;
	@%p8 bra 	$L__BB0_11;
	add.s32 	%r58, %r129, %r2;
	mul.wide.s32 	%rd13, %r58, 4;
	add.s64 	%rd14, %rd2, %rd13;
	ld.global.f32 	%f78, [%rd14];
	max.f32 	%f79, %f486, %f78;
	ld.global.f32 	%f80, [%rd14+4];
	max.f32 	%f81, %f79, %f80;
	ld.global.f32 	%f82, [%rd14+8];
	max.f32 	%f83, %f81, %f82;
	ld.global.f32 	%f84, [%rd14+12];
	max.f32 	%f486, %f83, %f84;
	add.s32 	%r129, %r129, 4;
$L__BB0_11:
	setp.eq.s32 	%p9, %r10, 0;
	@%p9 bra 	$L__BB0_14;
	add.s32 	%r133, %r129, %r2;
	neg.s32 	%r132, %r10;
$L__BB0_13:
	.pragma "nounroll";
	mul.wide.s32 	%rd15, %r133, 4;
	add.s64 	%rd16, %rd2, %rd15;
	ld.global.f32 	%f85, [%rd16];
	max.f32 	%f486, %f486, %f85;
	add.s32 	%r133, %r133, 1;
	add.s32 	%r132, %r132, 1;
	setp.ne.s32 	%p10, %r132, 0;
	@%p10 bra 	$L__BB0_13;
$L__BB0_14:
	setp.lt.s32 	%p11, %r51, 1;
	mov.f32 	%f494, 0f00000000;
	@%p11 bra 	$L__BB0_26;
	mul.lo.s32 	%r19, %r51, %r1;
	and.b32  	%r20, %r51, 7;
	setp.lt.u32 	%p12, %r51, 8;
	mov.f32 	%f494, 0f00000000;
	mov.b32 	%r136, 0;
	@%p12 bra 	$L__BB0_18;
	and.b32  	%r136, %r51, 2147483640;
	neg.s32 	%r140, %r136;
	add.s64 	%rd4, %rd2, 16;
	mov.f32 	%f494, 0f00000000;
	mov.u32 	%r139, %r19;
$L__BB0_17:
	.pragma "nounroll";
	mul.wide.s32 	%rd17, %r139, 4;
	add.s64 	%rd18, %rd4, %rd17;
	ld.global.f32 	%f90, [%rd18+-16];
	sub.f32 	%f91, %f90, %f486;
	fma.rn.f32 	%f92, %f91, 0f3BBB989D, 0f3F000000;
	cvt.sat.f32.f32 	%f93, %f92;
	mov.f32 	%f94, 0f4B400001;
	mov.f32 	%f95, 0f437C0000;
	fma.rm.f32 	%f96, %f93, %f95, %f94;
	add.f32 	%f97, %f96, 0fCB40007F;
	neg.f32 	%f98, %f97;
	fma.rn.f32 	%f99, %f91, 0f3FB8AA3B, %f98;
	fma.rn.f32 	%f100, %f91, 0f32A57060, %f99;
	mov.b32 	%r60, %f96;
	shl.b32 	%r61, %r60, 23;
	mov.b32 	%f101, %r61;
	ex2.approx.ftz.f32 	%f102, %f100;
	fma.rn.f32 	%f103, %f102, %f101, %f494;
	ld.global.f32 	%f104, [%rd18+-12];
	sub.f32 	%f105, %f104, %f486;
	fma.rn.f32 	%f106, %f105, 0f3BBB989D, 0f3F000000;
	cvt.sat.f32.f32 	%f107, %f106;
	fma.rm.f32 	%f108, %f107, %f95, %f94;
	add.f32 	%f109, %f108, 0fCB40007F;
	neg.f32 	%f110, %f109;
	fma.rn.f32 	%f111, %f105, 0f3FB8AA3B, %f110;
	fma.rn.f32 	%f112, %f105, 0f32A57060, %f111;
	mov.b32 	%r62, %f108;
	shl.b32 	%r63, %r62, 23;
	mov.b32 	%f113, %r63;
	ex2.approx.ftz.f32 	%f114, %f112;
	fma.rn.f32 	%f115, %f114, %f113, %f103;
	ld.global.f32 	%f116, [%rd18+-8];
	sub.f32 	%f117, %f116, %f486;
	fma.rn.f32 	%f118, %f117, 0f3BBB989D, 0f3F000000;
	cvt.sat.f32.f32 	%f119, %f118;
	fma.rm.f32 	%f120, %f119, %f95, %f94;
	add.f32 	%f121, %f120, 0fCB40007F;
	neg.f32 	%f122, %f121;
	fma.rn.f32 	%f123, %f117, 0f3FB8AA3B, %f122;
	fma.rn.f32 	%f124, %f117, 0f32A57060, %f123;
	mov.b32 	%r64, %f120;
	shl.b32 	%r65, %r64, 23;
	mov.b32 	%f125, %r65;
	ex2.approx.ftz.f32 	%f126, %f124;
	fma.rn.f32 	%f127, %f126, %f125, %f115;
	ld.global.f32 	%f128, [%rd18+-4];
	sub.f32 	%f129, %f128, %f486;
	fma.rn.f32 	%f130, %f129, 0f3BBB989D, 0f3F000000;
	cvt.sat.f32.f32 	%f131, %f130;
	fma.rm.f32 	%f132, %f131, %f95, %f94;
	add.f32 	%f133, %f132, 0fCB40007F;
	neg.f32 	%f134, %f133;
	fma.rn.f32 	%f135, %f129, 0f3FB8AA3B, %f134;
	fma.rn.f32 	%f136, %f129, 0f32A57060, %f135;
	mov.b32 	%r66, %f132;
	shl.b32 	%r67, %r66, 23;
	mov.b32 	%f137, %r67;
	ex2.approx.ftz.f32 	%f138, %f136;
	fma.rn.f32 	%f139, %f138, %f137, %f127;
	ld.global.f32 	%f140, [%rd18];
	sub.f32 	%f141, %f140, %f486;
	fma.rn.f32 	%f142, %f141, 0f3BBB989D, 0f3F000000;
	cvt.sat.f32.f32 	%f143, %f142;
	fma.rm.f32 	%f144, %f143, %f95, %f94;
	add.f32 	%f145, %f144, 0fCB40007F;
	neg.f32 	%f146, %f145;
	fma.rn.f32 	%f147, %f141, 0f3FB8AA3B, %f146;
	fma.rn.f32 	%f148, %f141, 0f32A57060, %f147;
	mov.b32 	%r68, %f144;
	shl.b32 	%r69, %r68, 23;
	mov.b32 	%f149, %r69;
	ex2.approx.ftz.f32 	%f150, %f148;
	fma.rn.f32 	%f151, %f150, %f149, %f139;
	ld.global.f32 	%f152, [%rd18+4];
	sub.f32 	%f153, %f152, %f486;
	fma.rn.f32 	%f154, %f153, 0f3BBB989D, 0f3F000000;
	cvt.sat.f32.f32 	%f155, %f154;
	fma.rm.f32 	%f156, %f155, %f95, %f94;
	add.f32 	%f157, %f156, 0fCB40007F;
	neg.f32 	%f158, %f157;
	fma.rn.f32 	%f159, %f153, 0f3FB8AA3B, %f158;
	fma.rn.f32 	%f160, %f153, 0f32A57060, %f159;
	mov.b32 	%r70, %f156;
	shl.b32 	%r71, %r70, 23;
	mov.b32 	%f161, %r71;
	ex2.approx.ftz.f32 	%f162, %f160;
	fma.rn.f32 	%f163, %f162, %f161, %f151;
	ld.global.f32 	%f164, [%rd18+8];
	sub.f32 	%f165, %f164, %f486;
	fma.rn.f32 	%f166, %f165, 0f3BBB989D, 0f3F000000;
	cvt.sat.f32.f32 	%f167, %f166;
	fma.rm.f32 	%f168, %f167, %f95, %f94;
	add.f32 	%f169, %f168, 0fCB40007F;
	neg.f32 	%f170, %f169;
	fma.rn.f32 	%f171, %f165, 0f3FB8AA3B, %f170;
	fma.rn.f32 	%f172, %f165, 0f32A57060, %f171;
	mov.b32 	%r72, %f168;
	shl.b32 	%r73, %r72, 23;
	mov.b32 	%f173, %r73;
	ex2.approx.ftz.f32 	%f174, %f172;
	fma.rn.f32 	%f175, %f174, %f173, %f163;
	ld.global.f32 	%f176, [%rd18+12];
	sub.f32 	%f177, %f176, %f486;
	fma.rn.f32 	%f178, %f177, 0f3BBB989D, 0f3F000000;
	cvt.sat.f32.f32 	%f179, %f178;
	fma.rm.f32 	%f180, %f179, %f95, %f94;
	add.f32 	%f181, %f180, 0fCB40007F;
	neg.f32 	%f182, %f181;
	fma.rn.f32 	%f183, %f177, 0f3FB8AA3B, %f182;
	fma.rn.f32 	%f184, %f177, 0f32A57060, %f183;
	mov.b32 	%r74, %f180;
	shl.b32 	%r75, %r74, 23;
	mov.b32 	%f185, %r75;
	ex2.approx.ftz.f32 	%f186, %f184;
	fma.rn.f32 	%f494, %f186, %f185, %f175;
	add.s32 	%r140, %r140, 8;
	add.s32 	%r139, %r139, 8;
	setp.eq.s32 	%p13, %r140, 0;
	@%p13 bra 	$L__BB0_18;
	bra.uni 	$L__BB0_17;
$L__BB0_18:
	setp.eq.s32 	%p14, %r20, 0;
	@%p14 bra 	$L__BB0_26;
	and.b32  	%r28, %r51, 3;
	setp.lt.u32 	%p15, %r20, 4;
	@%p15 bra 	$L__BB0_21;
	add.s32 	%r76, %r136, %r19;
	mul.wide.s32 	%rd19, %r76, 4;
	add.s64 	%rd20, %rd2, %rd19;
	ld.global.f32 	%f188, [%rd20];
	sub.f32 	%f189, %f188, %f486;
	fma.rn.f32 	%f190, %f189, 0f3BBB989D, 0f3F000000;
	cvt.sat.f32.f32 	%f191, %f190;
	mov.f32 	%f192, 0f4B400001;
	mov.f32 	%f193, 0f437C0000;
	fma.rm.f32 	%f194, %f191, %f193, %f192;
	add.f32 	%f195, %f194, 0fCB40007F;
	neg.f32 	%f196, %f195;
	fma.rn.f32 	%f197, %f189, 0f3FB8AA3B, %f196;
	fma.rn.f32 	%f198, %f189, 0f32A57060, %f197;
	mov.b32 	%r77, %f194;
	shl.b32 	%r78, %r77, 23;
	mov.b32 	%f199, %r78;
	ex2.approx.ftz.f32 	%f200, %f198;
	fma.rn.f32 	%f201, %f200, %f199, %f494;
	ld.global.f32 	%f202, [%rd20+4];
	sub.f32 	%f203, %f202, %f486;
	fma.rn.f32 	%f204, %f203, 0f3BBB989D, 0f3F000000;
	cvt.sat.f32.f32 	%f205, %f204;
	fma.rm.f32 	%f206, %f205, %f193, %f192;
	add.f32 	%f207, %f206, 0fCB40007F;
	neg.f32 	%f208, %f207;
	fma.rn.f32 	%f209, %f203, 0f3FB8AA3B, %f208;
	fma.rn.f32 	%f210, %f203, 0f32A57060, %f209;
	mov.b32 	%r79, %f206;
	shl.b32 	%r80, %r79, 23;
	mov.b32 	%f211, %r80;
	ex2.approx.ftz.f32 	%f212, %f210;
	fma.rn.f32 	%f213, %f212, %f211, %f201;
	ld.global.f32 	%f214, [%rd20+8];
	sub.f32 	%f215, %f214, %f486;
	fma.rn.f32 	%f216, %f215, 0f3BBB989D, 0f3F000000;
	cvt.sat.f32.f32 	%f217, %f216;
	fma.rm.f32 	%f218, %f217, %f193, %f192;
	add.f32 	%f219, %f218, 0fCB40007F;
	neg.f32 	%f220, %f219;
	fma.rn.f32 	%f221, %f215, 0f3FB8AA3B, %f220;
	fma.rn.f32 	%f222, %f215, 0f32A57060, %f221;
	mov.b32 	%r81, %f218;
	shl.b32 	%r82, %r81, 23;
	mov.b32 	%f223, %r82;
	ex2.approx.ftz.f32 	%f224, %f222;
	fma.rn.f32 	%f225, %f224, %f223, %f213;
	ld.global.f32 	%f226, [%rd20+12];
	sub.f32 	%f227, %f226, %f486;
	fma.rn.f32 	%f228, %f227, 0f3BBB989D, 0f3F000000;
	cvt.sat.f32.f32 	%f229, %f228;
	fma.rm.f32 	%f230, %f229, %f193, %f192;
	add.f32 	%f231, %f230, 0fCB40007F;
	neg.f32 	%f232, %f231;
	fma.rn.f32 	%f233, %f227, 0f3FB8AA3B, %f232;
	fma.rn.f32 	%f234, %f227, 0f32A57060, %f233;
	mov.b32 	%r83, %f230;
	shl.b32 	%r84, %r83, 23;
	mov.b32 	%f235, %r84;
	ex2.approx.ftz.f32 	%f236, %f234;
	fma.rn.f32 	%f494, %f236, %f235, %f225;
	add.s32 	%r136, %r136, 4;
$L__BB0_21:
	setp.eq.s32 	%p16, %r28, 0;
	@%p16 bra 	$L__BB0_26;
	setp.eq.s32 	%p17, %r28, 1;
	@%p17 bra 	$L__BB0_24;
	add.s32 	%r85, %r136, %r19;
	mul.wide.s32 	%rd21, %r85, 4;
	add.s64 	%rd22, %rd2, %rd21;
	ld.global.f32 	%f238, [%rd22];
	sub.f32 	%f239, %f238, %f486;
	fma.rn.f32 	%f240, %f239, 0f3BBB989D, 0f3F000000;
	cvt.sat.f32.f32 	%f241, %f240;
	mov.f32 	%f242, 0f4B400001;
	mov.f32 	%f243, 0f437C0000;
	fma.rm.f32 	%f244, %f241, %f243, %f242;
	add.f32 	%f245, %f244, 0fCB40007F;
	neg.f32 	%f246, %f245;
	fma.rn.f32 	%f247, %f239, 0f3FB8AA3B, %f246;
	fma.rn.f32 	%f248, %f239, 0f32A57060, %f247;
	mov.b32 	%r86, %f244;
	shl.b32 	%r87, %r86, 23;
	mov.b32 	%f249, %r87;
	ex2.approx.ftz.f32 	%f250, %f248;
	fma.rn.f32 	%f251, %f250, %f249, %f494;
	ld.global.f32 	%f252, [%rd22+4];
	sub.f32 	%f253, %f252, %f486;
	fma.rn.f32 	%f254, %f253, 0f3BBB989D, 0f3F000000;
	cvt.sat.f32.f32 	%f255, %f254;
	fma.rm.f32 	%f256, %f255, %f243, %f242;
	add.f32 	%f257, %f256, 0fCB40007F;
	neg.f32 	%f258, %f257;
	fma.rn.f32 	%f259, %f253, 0f3FB8AA3B, %f258;
	fma.rn.f32 	%f260, %f253, 0f32A57060, %f259;
	mov.b32 	%r88, %f256;
	shl.b32 	%r89, %r88, 23;
	mov.b32 	%f261, %r89;
	ex2.approx.ftz.f32 	%f262, %f260;
	fma.rn.f32 	%f494, %f262, %f261, %f251;
	add.s32 	%r136, %r136, 2;
$L__BB0_24:
	and.b32  	%r90, %r51, 1;
	setp.eq.b32 	%p18, %r90, 1;
	not.pred 	%p19, %p18;
	@%p19 bra 	$L__BB0_26;
	add.s32 	%r91, %r136, %r19;
	mul.wide.s32 	%rd23, %r91, 4;
	add.s64 	%rd24, %rd2, %rd23;
	ld.global.f32 	%f263, [%rd24];
	sub.f32 	%f264, %f263, %f486;
	fma.rn.f32 	%f265, %f264, 0f3BBB989D, 0f3F000000;
	cvt.sat.f32.f32 	%f266, %f265;
	mov.f32 	%f267, 0f4B400001;
	mov.f32 	%f268, 0f437C0000;
	fma.rm.f32 	%f269, %f266, %f268, %f267;
	add.f32 	%f270, %f269, 0fCB40007F;
	neg.f32 	%f271, %f270;
	fma.rn.f32 	%f272, %f264, 0f3FB8AA3B, %f271;
	fma.rn.f32 	%f273, %f264, 0f32A57060, %f272;
	mov.b32 	%r92, %f269;
	shl.b32 	%r93, %r92, 23;
	mov.b32 	%f274, %r93;
	ex2.approx.ftz.f32 	%f275, %f273;
	fma.rn.f32 	%f494, %f275, %f274, %f494;
$L__BB0_26:
	setp.lt.s32 	%p20, %r51, 1;
	@%p20 bra 	$L__BB0_38;
	mul.lo.s32 	%r33, %r51, %r1;
	and.b32  	%r34, %r51, 7;
	setp.lt.u32 	%p21, %r51, 8;
	mov.b32 	%r143, 0;
	@%p21 bra 	$L__BB0_30;
	and.b32  	%r143, %r51, 2147483640;
	neg.s32 	%r142, %r143;
	add.s64 	%rd5, %rd2, 16;
	add.s64 	%rd6, %rd1, 16;
	mov.u32 	%r141, %r33;
$L__BB0_29:
	.pragma "nounroll";
	mul.wide.s32 	%rd25, %r141, 4;
	add.s64 	%rd26, %rd5, %rd25;
	add.s64 	%rd27, %rd6, %rd25;
	ld.global.f32 	%f276, [%rd26+-16];
	sub.f32 	%f277, %f276, %f486;
	fma.rn.f32 	%f278, %f277, 0f3BBB989D, 0f3F000000;
	cvt.sat.f32.f32 	%f279, %f278;
	mov.f32 	%f280, 0f4B400001;
	mov.f32 	%f281, 0f437C0000;
	fma.rm.f32 	%f282, %f279, %f281, %f280;
	add.f32 	%f283, %f282, 0fCB40007F;
	neg.f32 	%f284, %f283;
	fma.rn.f32 	%f285, %f277, 0f3FB8AA3B, %f284;
	fma.rn.f32 	%f286, %f277, 0f32A57060, %f285;
	mov.b32 	%r95, %f282;
	shl.b32 	%r96, %r95, 23;
	mov.b32 	%f287, %r96;
	ex2.approx.ftz.f32 	%f288, %f286;
	mul.f32 	%f289, %f288, %f287;
	div.rn.f32 	%f290, %f289, %f494;
	st.global.f32 	[%rd27+-16], %f290;
	ld.global.f32 	%f291, [%rd26+-12];
	sub.f32 	%f292, %f291, %f486;
	fma.rn.f32 	%f293, %f292, 0f3BBB989D, 0f3F000000;
	cvt.sat.f32.f32 	%f294, %f293;
	fma.rm.f32 	%f295, %f294, %f281, %f280;
	add.f32 	%f296, %f295, 0fCB40007F;
	neg.f32 	%f297, %f296;
	fma.rn.f32 	%f298, %f292, 0f3FB8AA3B, %f297;
	fma.rn.f32 	%f299, %f292, 0f32A57060, %f298;
	mov.b32 	%r97, %f295;
	shl.b32 	%r98, %r97, 23;
	mov.b32 	%f300, %r98;
	ex2.approx.ftz.f32 	%f301, %f299;
	mul.f32 	%f302, %f301, %f300;
	div.rn.f32 	%f303, %f302, %f494;
	st.global.f32 	[%rd27+-12], %f303;
	ld.global.f32 	%f304, [%rd26+-8];
	sub.f32 	%f305, %f304, %f486;
	fma.rn.f32 	%f306, %f305, 0f3BBB989D, 0f3F000000;
	cvt.sat.f32.f32 	%f307, %f306;
	fma.rm.f32 	%f308, %f307, %f281, %f280;
	add.f32 	%f309, %f308, 0fCB40007F;
	neg.f32 	%f310, %f309;
	fma.rn.f32 	%f311, %f305, 0f3FB8AA3B, %f310;
	fma.rn.f32 	%f312, %f305, 0f32A57060, %f311;
	mov.b32 	%r99, %f308;
	shl.b32 	%r100, %r99, 23;
	mov.b32 	%f313, %r100;
	ex2.approx.ftz.f32 	%f314, %f312;
	mul.f32 	%f315, %f314, %f313;
	div.rn.f32 	%f316, %f315, %f494;
	st.global.f32 	[%rd27+-8], %f316;
	ld.global.f32 	%f317, [%rd26+-4];
	sub.f32 	%f318, %f317, %f486;
	fma.rn.f32 	%f319, %f318, 0f3BBB989D, 0f3F000000;
	cvt.sat.f32.f32 	%f320, %f319;
	fma.rm.f32 	%f321, %f320, %f281, %f280;
	add.f32 	%f322, %f321, 0fCB40007F;
	neg.f32 	%f323, %f322;
	fma.rn.f32 	%f324, %f318, 0f3FB8AA3B, %f323;
	fma.rn.f32 	%f325, %f318, 0f32A57060, %f324;
	mov.b32 	%r101, %f321;
	shl.b32 	%r102, %r101, 23;
	mov.b32 	%f326, %r102;
	ex2.approx.ftz.f32 	%f327, %f325;
	mul.f32 	%f328, %f327, %f326;
	div.rn.f32 	%f329, %f328, %f494;
	st.global.f32 	[%rd27+-4], %f329;
	ld.global.f32 	%f330, [%rd26];
	sub.f32 	%f331, %f330, %f486;
	fma.rn.f32 	%f332, %f331, 0f3BBB989D, 0f3F000000;
	cvt.sat.f32.f32 	%f333, %f332;
	fma.rm.f32 	%f334, %f333, %f281, %f280;
	add.f32 	%f335, %f334, 0fCB40007F;
	neg.f32 	%f336, %f335;
	fma.rn.f32 	%f337, %f331, 0f3FB8AA3B, %f336;
	fma.rn.f32 	%f338, %f331, 0f32A57060, %f337;
	mov.b32 	%r103, %f334;
	shl.b32 	%r104, %r103, 23;
	mov.b32 	%f339, %r104;
	ex2.approx.ftz.f32 	%f340, %f338;
	mul.f32 	%f341, %f340, %f339;
	div.rn.f32 	%f342, %f341, %f494;
	st.global.f32 	[%rd27], %f342;
	ld.global.f32 	%f343, [%rd26+4];
	sub.f32 	%f344, %f343, %f486;
	fma.rn.f32 	%f345, %f344, 0f3BBB989D, 0f3F000000;
	cvt.sat.f32.f32 	%f346, %f345;
	fma.rm.f32 	%f347, %f346, %f281, %f280;
	add.f32 	%f348, %f347, 0fCB40007F;
	neg.f32 	%f349, %f348;
	fma.rn.f32 	%f350, %f344, 0f3FB8AA3B, %f349;
	fma.rn.f32 	%f351, %f344, 0f32A57060, %f350;
	mov.b32 	%r105, %f347;
	shl.b32 	%r106, %r105, 23;
	mov.b32 	%f352, %r106;
	ex2.approx.ftz.f32 	%f353, %f351;
	mul.f32 	%f354, %f353, %f352;
	div.rn.f32 	%f355, %f354, %f494;
	st.global.f32 	[%rd27+4], %f355;
	ld.global.f32 	%f356, [%rd26+8];
	sub.f32 	%f357, %f356, %f486;
	fma.rn.f32 	%f358, %f357, 0f3BBB989D, 0f3F000000;
	cvt.sat.f32.f32 	%f359, %f358;
	fma.rm.f32 	%f360, %f359, %f281, %f280;
	add.f32 	%f361, %f360, 0fCB40007F;
	neg.f32 	%f362, %f361;
	fma.rn.f32 	%f363, %f357, 0f3FB8AA3B, %f362;
	fma.rn.f32 	%f364, %f357, 0f32A57060, %f363;
	mov.b32 	%r107, %f360;
	shl.b32 	%r108, %r107, 23;
	mov.b32 	%f365, %r108;
	ex2.approx.ftz.f32 	%f366, %f364;
	mul.f32 	%f367, %f366, %f365;
	div.rn.f32 	%f368, %f367, %f494;
	st.global.f32 	[%rd27+8], %f368;
	ld.global.f32 	%f369, [%rd26+12];
	sub.f32 	%f370, %f369, %f486;
	fma.rn.f32 	%f371, %f370, 0f3BBB989D, 0f3F000000;
	cvt.sat.f32.f32 	%f372, %f371;
	fma.rm.f32 	%f373, %f372, %f281, %f280;
	add.f32 	%f374, %f373, 0fCB40007F;
	neg.f32 	%f375, %f374;
	fma.rn.f32 	%f376, %f370, 0f3FB8AA3B, %f375;
	fma.rn.f32 	%f377, %f370, 0f32A57060, %f376;
	mov.b32 	%r109, %f373;
	shl.b32 	%r110, %r109, 23;
	mov.b32 	%f378, %r110;
	ex2.approx.ftz.f32 	%f379, %f377;
	mul.f32 	%f380, %f379, %f378;
	div.rn.f32 	%f381, %f380, %f494;
	st.global.f32 	[%rd27+12], %f381;
	add.s32 	%r142, %r142, 8;
	add.s32 	%r141, %r141, 8;
	setp.ne.s32 	%p22, %r142, 0;
	@%p22 bra 	$L__BB0_29;
$L__BB0_30:
	setp.eq.s32 	%p23, %r34, 0;
	@%p23 bra 	$L__BB0_38;
	and.b32  	%r46, %r51, 3;
	setp.lt.u32 	%p24, %r34, 4;
	@%p24 bra 	$L__BB0_33;
	add.s32 	%r111, %r143, %r33;
	mul.wide.s32 	%rd28, %r111, 4;
	add.s64 	%rd29, %rd2, %rd28;
	ld.global.f32 	%f382, [%rd29];
	sub.f32 	%f383, %f382, %f486;
	fma.rn.f32 	%f384, %f383, 0f3BBB989D, 0f3F000000;
	cvt.sat.f32.f32 	%f385, %f384;
	mov.f32 	%f386, 0f4B400001;
	mov.f32 	%f387, 0f437C0000;
	fma.rm.f32 	%f388, %f385, %f387, %f386;
	add.f32 	%f389, %f388, 0fCB40007F;
	neg.f32 	%f390, %f389;
	fma.rn.f32 	%f391, %f383, 0f3FB8AA3B, %f390;
	fma.rn.f32 	%f392, %f383, 0f32A57060, %f391;
	mov.b32 	%r112, %f388;
	shl.b32 	%r113, %r112, 23;
	mov.b32 	%f393, %r113;
	ex2.approx.ftz.f32 	%f394, %f392;
	mul.f32 	%f395, %f394, %f393;
	div.rn.f32 	%f396, %f395, %f494;
	add.s64 	%rd30, %rd1, %rd28;
	st.global.f32 	[%rd30], %f396;
	ld.global.f32 	%f397, [%rd29+4];
	sub.f32 	%f398, %f397, %f486;
	fma.rn.f32 	%f399, %f398, 0f3BBB989D, 0f3F000000;
	cvt.sat.f32.f32 	%f400, %f399;
	fma.rm.f32 	%f401, %f400, %f387, %f386;
	add.f32 	%f402, %f401, 0fCB40007F;
	neg.f32 	%f403, %f402;
	fma.rn.f32 	%f404, %f398, 0f3FB8AA3B, %f403;
	fma.rn.f32 	%f405, %f398, 0f32A57060, %f404;
	mov.b32 	%r114, %f401;
	shl.b32 	%r115, %r114, 23;
	mov.b32 	%f406, %r115;
	ex2.approx.ftz.f32 	%f407, %f405;
	mul.f32 	%f408, %f407, %f406;
	div.rn.f32 	%f409, %f408, %f494;
	st.global.f32 	[%rd30+4], %f409;
	ld.global.f32 	%f410, [%rd29+8];
	sub.f32 	%f411, %f410, %f486;
	fma.rn.f32 	%f412, %f411, 0f3BBB989D, 0f3F000000;
	cvt.sat.f32.f32 	%f413, %f412;
	fma.rm.f32 	%f414, %f413, %f387, %f386;
	add.f32 	%f415, %f414, 0fCB40007F;
	neg.f32 	%f416, %f415;
	fma.rn.f32 	%f417, %f411, 0f3FB8AA3B, %f416;
	fma.rn.f32 	%f418, %f411, 0f32A57060, %f417;
	mov.b32 	%r116, %f414;
	shl.b32 	%r117, %r116, 23;
	mov.b32 	%f419, %r117;
	ex2.approx.ftz.f32 	%f420, %f418;
	mul.f32 	%f421, %f420, %f419;
	div.rn.f32 	%f422, %f421, %f494;
	st.global.f32 	[%rd30+8], %f422;
	ld.global.f32 	%f423, [%rd29+12];
	sub.f32 	%f424, %f423, %f486;
	fma.rn.f32 	%f425, %f424, 0f3BBB989D, 0f3F000000;
	cvt.sat.f32.f32 	%f426, %f425;
	fma.rm.f32 	%f427, %f426, %f387, %f386;
	add.f32 	%f428, %f427, 0fCB40007F;
	neg.f32 	%f429, %f428;
	fma.rn.f32 	%f430, %f424, 0f3FB8AA3B, %f429;
	fma.rn.f32 	%f431, %f424, 0f32A57060, %f430;
	mov.b32 	%r118, %f427;
	shl.b32 	%r119, %r118, 23;
	mov.b32 	%f432, %r119;
	ex2.approx.ftz.f32 	%f433, %f431;
	mul.f32 	%f434, %f433, %f432;
	div.rn.f32 	%f435, %f434, %f494;
	st.global.f32 	[%rd30+12], %f435;
	add.s32 	%r143, %r143, 4;
$L__BB0_33:
	setp.eq.s32 	%p25, %r46, 0;
	@%p25 bra 	$L__BB0_38;
	setp.eq.s32 	%p26, %r46, 1;
	@%p26 bra 	$L__BB0_36;
	add.s32 	%r120, %r143, %r33;
	mul.wide.s32 	%rd31, %r120, 4;
	add.s64 	%rd32, %rd2, %rd31;
	ld.global.f32 	%f436, [%rd32];
	sub.f32 	%f437, %f436, %f486;
	fma.rn.f32 	%f438, %f437, 0f3BBB989D, 0f3F000000;
	cvt.sat.f32.f32 	%f439, %f438;
	mov.f32 	%f440, 0f4B400001;
	mov.f32 	%f441, 0f437C0000;
	fma.rm.f32 	%f442, %f439, %f441, %f440;
	add.f32 	%f443, %f442, 0fCB40007F;
	neg.f32 	%f444, %f443;
	fma.rn.f32 	%f445, %f437, 0f3FB8AA3B, %f444;
	fma.rn.f32 	%f446, %f437, 0f32A57060, %f445;
	mov.b32 	%r121, %f442;
	shl.b32 	%r122, %r121, 23;
	mov.b32 	%f447, %r122;
	ex2.approx.ftz.f32 	%f448, %f446;
	mul.f32 	%f449, %f448, %f447;
	div.rn.f32 	%f450, %f449, %f494;
	add.s64 	%rd33, %rd1, %rd31;
	st.global.f32 	[%rd33], %f450;
	ld.global.f32 	%f451, [%rd32+4];
	sub.f32 	%f452, %f451, %f486;
	fma.rn.f32 	%f453, %f452, 0f3BBB989D, 0f3F000000;
	cvt.sat.f32.f32 	%f454, %f453;
	fma.rm.f32 	%f455, %f454, %f441, %f440;
	add.f32 	%f456, %f455, 0fCB40007F;
	neg.f32 	%f457, %f456;
	fma.rn.f32 	%f458, %f452, 0f3FB8AA3B, %f457;
	fma.rn.f32 	%f459, %f452, 0f32A57060, %f458;
	mov.b32 	%r123, %f455;
	shl.b32 	%r124, %r123, 23;
	mov.b32 	%f460, %r124;
	ex2.approx.ftz.f32 	%f461, %f459;
	mul.f32 	%f462, %f461, %f460;
	div.rn.f32 	%f463, %f462, %f494;
	st.global.f32 	[%rd33+4], %f463;
	add.s32 	%r143, %r143, 2;
$L__BB0_36:
	and.b32  	%r125, %r51, 1;
	setp.eq.b32 	%p27, %r125, 1;
	not.pred 	%p28, %p27;
	@%p28 bra 	$L__BB0_38;
	add.s32 	%r126, %r143, %r33;
	mul.wide.s32 	%rd34, %r126, 4;
	add.s64 	%rd35, %rd2, %rd34;
	ld.global.f32 	%f464, [%rd35];
	sub.f32 	%f465, %f464, %f486;
	fma.rn.f32 	%f466, %f465, 0f3BBB989D, 0f3F000000;
	cvt.sat.f32.f32 	%f467, %f466;
	mov.f32 	%f468, 0f4B400001;
	mov.f32 	%f469, 0f437C0000;
	fma.rm.f32 	%f470, %f467, %f469, %f468;
	add.f32 	%f471, %f470, 0fCB40007F;
	neg.f32 	%f472, %f471;
	fma.rn.f32 	%f473, %f465, 0f3FB8AA3B, %f472;
	fma.rn.f32 	%f474, %f465, 0f32A57060, %f473;
	mov.b32 	%r127, %f470;
	shl.b32 	%r128, %r127, 23;
	mov.b32 	%f475, %r128;
	ex2.approx.ftz.f32 	%f476, %f474;
	mul.f32 	%f477, %f476, %f475;
	div.rn.f32 	%f478, %f477, %f494;
	add.s64 	%rd36, %rd1, %rd34;
	st.global.f32 	[%rd36], %f478;
$L__BB0_38:
	ret;

}
	// .globl	_Z18online_softmax_gpuPfS_ii
.visible .entry _Z18online_softmax_gpuPfS_ii(
	.param .u64 .ptr .align 1 _Z18online_softmax_gpuPfS_ii_param_0,
	.param .u64 .ptr .align 1 _Z18online_softmax_gpuPfS_ii_param_1,
	.param .u32 _Z18online_softmax_gpuPfS_ii_param_2,
	.param .u32 _Z18online_softmax_gpuPfS_ii_param_3
)
{
	.reg .pred 	%p<25>;
	.reg .b32 	%r<108>;
	.reg .b32 	%f<457>;
	.reg .b64 	%rd<26>;

	ld.param.u64 	%rd8, [_Z18online_softmax_gpuPfS_ii_param_0];
	ld.param.u64 	%rd9, [_Z18online_softmax_gpuPfS_ii_param_1];
	ld.param.u32 	%r28, [_Z18online_softmax_gpuPfS_ii_param_2];
	ld.param.u32 	%r27, [_Z18online_softmax_gpuPfS_ii_param_3];
	cvta.to.global.u64 	%rd1, %rd9;
	cvta.to.global.u64 	%rd2, %rd8;
	mov.u32 	%r29, %ctaid.x;
	mov.u32 	%r30, %ntid.x;
	mov.u32 	%r31, %tid.x;
	mad.lo.s32 	%r1, %r29, %r30, %r31;
	setp.ge.s32 	%p1, %r1, %r28;
	@%p1 bra 	$L__BB1_36;
	setp.lt.s32 	%p2, %r27, 1;
	mov.f32 	%f449, 0f00000000;
	mov.f32 	%f450, %f449;
	@%p2 bra 	$L__BB1_24;
	mul.lo.s32 	%r2, %r27, %r1;
	and.b32  	%r3, %r27, 3;
	setp.lt.u32 	%p3, %r27, 4;
	mov.f32 	%f450, 0f00000000;
	mov.b32 	%r99, 0;
	mov.f32 	%f449, %f450;
	@%p3 bra 	$L__BB1_13;
	and.b32  	%r99, %r27, 2147483644;
	neg.s32 	%r102, %r99;
	add.s64 	%rd3, %rd2, 8;
	mov.f32 	%f450, 0f00000000;
	mov.u32 	%r101, %r2;
$L__BB1_4:
	.pragma "nounroll";
	mul.wide.s32 	%rd10, %r101, 4;
	add.s64 	%rd7, %rd3, %rd10;
	ld.global.f32 	%f28, [%rd7+-8];
	setp.leu.f32 	%p4, %f28, %f450;
	@%p4 bra 	$L__BB1_6;
	sub.f32 	%f52, %f450, %f28;
	fma.rn.f32 	%f53, %f52, 0f3BBB989D, 0f3F000000;
	cvt.sat.f32.f32 	%f54, %f53;
	mov.f32 	%f55, 0f4B400001;
	mov.f32 	%f56, 0f437C0000;
	fma.rm.f32 	%f57, %f54, %f56, %f55;
	add.f32 	%f58, %f57, 0fCB40007F;
	neg.f32 	%f59, %f58;
	fma.rn.f32 	%f60, %f52, 0f3FB8AA3B, %f59;
	fma.rn.f32 	%f61, %f52, 0f32A57060, %f60;
	mov.b32 	%r33, %f57;
	shl.b32 	%r34, %r33, 23;
	mov.b32 	%f62, %r34;
	ex2.approx.ftz.f32 	%f63, %f61;
	mul.f32 	%f64, %f63, %f62;
	mul.f32 	%f449, %f449, %f64;
	mov.f32 	%f450, %f28;
$L__BB1_6:
	sub.f32 	%f65, %f28, %f450;
	fma.rn.f32 	%f66, %f65, 0f3BBB989D, 0f3F000000;
	cvt.sat.f32.f32 	%f67, %f66;
	mov.f32 	%f68, 0f4B400001;
	mov.f32 	%f69, 0f437C0000;
	fma.rm.f32 	%f70, %f67, %f69, %f68;
	add.f32 	%f71, %f70, 0fCB40007F;
	neg.f32 	%f72, %f71;
	fma.rn.f32 	%f73, %f65, 0f3FB8AA3B, %f72;
	fma.rn.f32 	%f74, %f65, 0f32A57060, %f73;
	mov.b32 	%r35, %f70;
	shl.b32 	%r36, %r35, 23;
	mov.b32 	%f75, %r36;
	ex2.approx.ftz.f32 	%f76, %f74;
	fma.rn.f32 	%f451, %f76, %f75, %f449;
	ld.global.f32 	%f33, [%rd7+-4];
	setp.leu.f32 	%p5, %f33, %f450;
	@%p5 bra 	$L__BB1_8;
	sub.f32 	%f77, %f450, %f33;
	fma.rn.f32 	%f78, %f77, 0f3BBB989D, 0f3F000000;
	cvt.sat.f32.f32 	%f79, %f78;
	mov.f32 	%f80, 0f4B400001;
	mov.f32 	%f81, 0f437C0000;
	fma.rm.f32 	%f82, %f79, %f81, %f80;
	add.f32 	%f83, %f82, 0fCB40007F;
	neg.f32 	%f84, %f83;
	fma.rn.f32 	%f85, %f77, 0f3FB8AA3B, %f84;
	fma.rn.f32 	%f86, %f77, 0f32A57060, %f85;
	mov.b32 	%r37, %f82;
	shl.b32 	%r38, %r37, 23;
	mov.b32 	%f87, %r38;
	ex2.approx.ftz.f32 	%f88, %f86;
	mul.f32 	%f89, %f88, %f87;
	mul.f32 	%f451, %f451, %f89;
	mov.f32 	%f450, %f33;
$L__BB1_8:
	sub.f32 	%f90, %f33, %f450;
	fma.rn.f32 	%f91, %f90, 0f3BBB989D, 0f3F000000;
	cvt.sat.f32.f32 	%f92, %f91;
	mov.f32 	%f93, 0f4B400001;
	mov.f32 	%f94, 0f437C0000;
	fma.rm.f32 	%f95, %f92, %f94, %f93;
	add.f32 	%f96, %f95, 0fCB40007F;
	neg.f32 	%f97, %f96;
	fma.rn.f32 	%f98, %f90, 0f3FB8AA3B, %f97;
	fma.rn.f32 	%f99, %f90, 0f32A57060, %f98;
	mov.b32 	%r39, %f95;
	shl.b32 	%r40, %r39, 23;
	mov.b32 	%f100, %r40;
	ex2.approx.ftz.f32 	%f101, %f99;
	fma.rn.f32 	%f453, %f101, %f100, %f451;
	ld.global.f32 	%f38, [%rd7];
	setp.leu.f32 	%p6, %f38, %f450;
	@%p6 bra 	$L__BB1_10;
	sub.f32 	%f102, %f450, %f38;
	fma.rn.f32 	%f103, %f102, 0f3BBB989D, 0f3F000000;
	cvt.sat.f32.f32 	%f104, %f103;
	mov.f32 	%f105, 0f4B400001;
	mov.f32 	%f106, 0f437C0000;
	fma.rm.f32 	%f107, %f104, %f106, %f105;
	add.f32 	%f108, %f107, 0fCB40007F;
	neg.f32 	%f109, %f108;
	fma.rn.f32 	%f110, %f102, 0f3FB8AA3B, %f109;
	fma.rn.f32 	%f111, %f102, 0f32A57060, %f110;
	mov.b32 	%r41, %f107;
	shl.b32 	%r42, %r41, 23;
	mov.b32 	%f112, %r42;
	ex2.approx.ftz.f32 	%f113, %f111;
	mul.f32 	%f114, %f113, %f112;
	mul.f32 	%f453, %f453, %f114;
	mov.f32 	%f450, %f38;
$L__BB1_10:
	sub.f32 	%f115, %f38, %f450;
	fma.rn.f32 	%f116, %f115, 0f3BBB989D, 0f3F000000;
	cvt.sat.f32.f32 	%f117, %f116;
	mov.f32 	%f118, 0f4B400001;
	mov.f32 	%f119, 0f437C0000;
	fma.rm.f32 	%f120, %f117, %f119, %f118;
	add.f32 	%f121, %f120, 0fCB40007F;
	neg.f32 	%f122, %f121;
	fma.rn.f32 	%f123, %f115, 0f3FB8AA3B, %f122;
	fma.rn.f32 	%f124, %f115, 0f32A57060, %f123;
	mov.b32 	%r43, %f120;
	shl.b32 	%r44, %r43, 23;
	mov.b32 	%f125, %r44;
	ex2.approx.ftz.f32 	%f126, %f124;
	fma.rn.f32 	%f455, %f126, %f125, %f453;
	ld.global.f32 	%f43, [%rd7+4];
	setp.leu.f32 	%p7, %f43, %f450;
	@%p7 bra 	$L__BB1_12;
	sub.f32 	%f127, %f450, %f43;
	fma.rn.f32 	%f128, %f127, 0f3BBB989D, 0f3F000000;
	cvt.sat.f32.f32 	%f129, %f128;
	mov.f32 	%f130, 0f4B400001;
	mov.f32 	%f131, 0f437C0000;
	fma.rm.f32 	%f132, %f129, %f131, %f130;
	add.f32 	%f133, %f132, 0fCB40007F;
	neg.f32 	%f134, %f133;
	fma.rn.f32 	%f135, %f127, 0f3FB8AA3B, %f134;
	fma.rn.f32 	%f136, %f127, 0f32A57060, %f135;
	mov.b32 	%r45, %f132;
	shl.b32 	%r46, %r45, 23;
	mov.b32 	%f137, %r46;
	ex2.approx.ftz.f32 	%f138, %f136;
	mul.f32 	%f139, %f138, %f137;
	mul.f32 	%f455, %f455, %f139;
	mov.f32 	%f450, %f43;
$L__BB1_12:
	sub.f32 	%f140, %f43, %f450;
	fma.rn.f32 	%f141, %f140, 0f3BBB989D, 0f3F000000;
	cvt.sat.f32.f32 	%f142, %f141;
	mov.f32 	%f143, 0f4B400001;
	mov.f32 	%f144, 0f437C0000;
	fma.rm.f32 	%f145, %f142, %f144, %f143;
	add.f32 	%f146, %f145, 0fCB40007F;
	neg.f32 	%f147, %f146;
	fma.rn.f32 	%f148, %f140, 0f3FB8AA3B, %f147;
	fma.rn.f32 	%f149, %f140, 0f32A57060, %f148;
	mov.b32 	%r47, %f145;
	shl.b32 	%r48, %r47, 23;
	mov.b32 	%f150, %r48;
	ex2.approx.ftz.f32 	%f151, %f149;
	fma.rn.f32 	%f449, %f151, %f150, %f455;
	add.s32 	%r102, %r102, 4;
	add.s32 	%r101, %r101, 4;
	setp.eq.s32 	%p8, %r102, 0;
	@%p8 bra 	$L__BB1_13;
	bra.uni 	$L__BB1_4;
$L__BB1_13:
	setp.eq.s32 	%p9, %r3, 0;
	@%p9 bra 	$L__BB1_24;
	setp.eq.s32 	%p10, %r3, 1;
	@%p10 bra 	$L__BB1_20;
	add.s32 	%r49, %r99, %r2;
	mul.wide.s32 	%rd11, %r49, 4;
	add.s64 	%rd4, %rd2, %rd11;
	ld.global.f32 	%f5, [%rd4];
	setp.leu.f32 	%p11, %f5, %f450;
	@%p11 bra 	$L__BB1_17;
	sub.f32 	%f153, %f450, %f5;
	fma.rn.f32 	%f154, %f153, 0f3BBB989D, 0f3F000000;
	cvt.sat.f32.f32 	%f155, %f154;
	mov.f32 	%f156, 0f4B400001;
	mov.f32 	%f157, 0f437C0000;
	fma.rm.f32 	%f158, %f155, %f157, %f156;
	add.f32 	%f159, %f158, 0fCB40007F;
	neg.f32 	%f160, %f159;
	fma.rn.f32 	%f161, %f153, 0f3FB8AA3B, %f160;
	fma.rn.f32 	%f162, %f153, 0f32A57060, %f161;
	mov.b32 	%r50, %f158;
	shl.b32 	%r51, %r50, 23;
	mov.b32 	%f163, %r51;
	ex2.approx.ftz.f32 	%f164, %f162;
	mul.f32 	%f165, %f164, %f163;
	mul.f32 	%f449, %f449, %f165;
	mov.f32 	%f450, %f5;
$L__BB1_17:
	sub.f32 	%f166, %f5, %f450;
	fma.rn.f32 	%f167, %f166, 0f3BBB989D, 0f3F000000;
	cvt.sat.f32.f32 	%f168, %f167;
	mov.f32 	%f169, 0f4B400001;
	mov.f32 	%f170, 0f437C0000;
	fma.rm.f32 	%f171, %f168, %f170, %f169;
	add.f32 	%f172, %f171, 0fCB40007F;
	neg.f32 	%f173, %f172;
	fma.rn.f32 	%f174, %f166, 0f3FB8AA3B, %f173;
	fma.rn.f32 	%f175, %f166, 0f32A57060, %f174;
	mov.b32 	%r52, %f171;
	shl.b32 	%r53, %r52, 23;
	mov.b32 	%f176, %r53;
	ex2.approx.ftz.f32 	%f177, %f175;
	fma.rn.f32 	%f437, %f177, %f176, %f449;
	ld.global.f32 	%f10, [%rd4+4];
	setp.leu.f32 	%p12, %f10, %f450;
	@%p12 bra 	$L__BB1_19;
	sub.f32 	%f178, %f450, %f10;
	fma.rn.f32 	%f179, %f178, 0f3BBB989D, 0f3F000000;
	cvt.sat.f32.f32 	%f180, %f179;
	mov.f32 	%f181, 0f4B400001;
	mov.f32 	%f182, 0f437C0000;
	fma.rm.f32 	%f183, %f180, %f182, %f181;
	add.f32 	%f184, %f183, 0fCB40007F;
	neg.f32 	%f185, %f184;
	fma.rn.f32 	%f186, %f178, 0f3FB8AA3B, %f185;
	fma.rn.f32 	%f187, %f178, 0f32A57060, %f186;
	mov.b32 	%r54, %f183;
	shl.b32 	%r55, %r54, 23;
	mov.b32 	%f188, %r55;
	ex2.approx.ftz.f32 	%f189, %f187;
	mul.f32 	%f190, %f189, %f188;
	mul.f32 	%f437, %f437, %f190;
	mov.f32 	%f450, %f10;
$L__BB1_19:
	sub.f32 	%f191, %f10, %f450;
	fma.rn.f32 	%f192, %f191, 0f3BBB989D, 0f3F000000;
	cvt.sat.f32.f32 	%f193, %f192;
	mov.f32 	%f194, 0f4B400001;
	mov.f32 	%f195, 0f437C0000;
	fma.rm.f32 	%f196, %f193, %f195, %f194;
	add.f32 	%f197, %f196, 0fCB40007F;
	neg.f32 	%f198, %f197;
	fma.rn.f32 	%f199, %f191, 0f3FB8AA3B, %f198;
	fma.rn.f32 	%f200, %f191, 0f32A57060, %f199;
	mov.b32 	%r56, %f196;
	shl.b32 	%r57, %r56, 23;
	mov.b32 	%f201, %r57;
	ex2.approx.ftz.f32 	%f202, %f200;
	fma.rn.f32 	%f449, %f202, %f201, %f437;
	add.s32 	%r99, %r99, 2;
$L__BB1_20:
	and.b32  	%r58, %r27, 1;
	setp.eq.b32 	%p13, %r58, 1;
	not.pred 	%p14, %p13;
	@%p14 bra 	$L__BB1_24;
	add.s32 	%r59, %r99, %r2;
	mul.wide.s32 	%rd12, %r59, 4;
	add.s64 	%rd13, %rd2, %rd12;
	ld.global.f32 	%f19, [%rd13];
	setp.leu.f32 	%p15, %f19, %f450;
	@%p15 bra 	$L__BB1_23;
	sub.f32 	%f203, %f450, %f19;
	fma.rn.f32 	%f204, %f203, 0f3BBB989D, 0f3F000000;
	cvt.sat.f32.f32 	%f205, %f204;
	mov.f32 	%f206, 0f4B400001;
	mov.f32 	%f207, 0f437C0000;
	fma.rm.f32 	%f208, %f205, %f207, %f206;
	add.f32 	%f209, %f208, 0fCB40007F;
	neg.f32 	%f210, %f209;
	fma.rn.f32 	%f211, %f203, 0f3FB8AA3B, %f210;
	fma.rn.f32 	%f212, %f203, 0f32A57060, %f211;
	mov.b32 	%r60, %f208;
	shl.b32 	%r61, %r60, 23;
	mov.b32 	%f213, %r61;
	ex2.approx.ftz.f32 	%f214, %f212;
	mul.f32 	%f215, %f214, %f213;
	mul.f32 	%f449, %f449, %f215;
	mov.f32 	%f450, %f19;
$L__BB1_23:
	sub.f32 	%f216, %f19, %f450;
	fma.rn.f32 	%f217, %f216, 0f3BBB989D, 0f3F000000;
	cvt.sat.f32.f32 	%f218, %f217;
	mov.f32 	%f219, 0f4B400001;
	mov.f32 	%f220, 0f437C0000;
	fma.rm.f32 	%f221, %f218, %f220, %f219;
	add.f32 	%f222, %f221, 0fCB40007F;
	neg.f32 	%f223, %f222;
	fma.rn.f32 	%f224, %f216, 0f3FB8AA3B, %f223;
	fma.rn.f32 	%f225, %f216, 0f32A57060, %f224;
	mov.b32 	%r62, %f221;
	shl.b32 	%r63, %r62, 23;
	mov.b32 	%f226, %r63;
	ex2.approx.ftz.f32 	%f227, %f225;
	fma.rn.f32 	%f449, %f227, %f226, %f449;
$L__BB1_24:
	setp.lt.s32 	%p16, %r27, 1;
	@%p16 bra 	$L__BB1_36;
	mul.lo.s32 	%r9, %r27, %r1;
	and.b32  	%r10, %r27, 7;
	setp.lt.u32 	%p17, %r27, 8;
	mov.b32 	%r105, 0;
	@%p17 bra 	$L__BB1_28;
	and.b32  	%r105, %r27, 2147483640;
	neg.s32 	%r104, %r105;
	add.s64 	%rd5, %rd2, 16;
	add.s64 	%rd6, %rd1, 16;
	mov.u32 	%r103, %r9;
$L__BB1_27:
	.pragma "nounroll";
	mul.wide.s32 	%rd14, %r103, 4;
	add.s64 	%rd15, %rd5, %rd14;
	add.s64 	%rd16, %rd6, %rd14;
	ld.global.f32 	%f228, [%rd15+-16];
	sub.f32 	%f229, %f228, %f450;
	fma.rn.f32 	%f230, %f229, 0f3BBB989D, 0f3F000000;
	cvt.sat.f32.f32 	%f231, %f230;
	mov.f32 	%f232, 0f4B400001;
	mov.f32 	%f233, 0f437C0000;
	fma.rm.f32 	%f234, %f231, %f233, %f232;
	add.f32 	%f235, %f234, 0fCB40007F;
	neg.f32 	%f236, %f235;
	fma.rn.f32 	%f237, %f229, 0f3FB8AA3B, %f236;
	fma.rn.f32 	%f238, %f229, 0f32A57060, %f237;
	mov.b32 	%r65, %f234;
	shl.b32 	%r66, %r65, 23;
	mov.b32 	%f239, %r66;
	ex2.approx.ftz.f32 	%f240, %f238;
	mul.f32 	%f241, %f240, %f239;
	div.rn.f32 	%f242, %f241, %f449;
	st.global.f32 	[%rd16+-16], %f242;
	ld.global.f32 	%f243, [%rd15+-12];
	sub.f32 	%f244, %f243, %f450;
	fma.rn.f32 	%f245, %f244, 0f3BBB989D, 0f3F000000;
	cvt.sat.f32.f32 	%f246, %f245;
	fma.rm.f32 	%f247, %f246, %f233, %f232;
	add.f32 	%f248, %f247, 0fCB40007F;
	neg.f32 	%f249, %f248;
	fma.rn.f32 	%f250, %f244, 0f3FB8AA3B, %f249;
	fma.rn.f32 	%f251, %f244, 0f32A57060, %f250;
	mov.b32 	%r67, %f247;
	shl.b32 	%r68, %r67, 23;
	mov.b32 	%f252, %r68;
	ex2.approx.ftz.f32 	%f253, %f251;
	mul.f32 	%f254, %f253, %f252;
	div.rn.f32 	%f255, %f254, %f449;
	st.global.f32 	[%rd16+-12], %f255;
	ld.global.f32 	%f256, [%rd15+-8];
	sub.f32 	%f257, %f256, %f450;
	fma.rn.f32 	%f258, %f257, 0f3BBB989D, 0f3F000000;
	cvt.sat.f32.f32 	%f259, %f258;
	fma.rm.f32 	%f260, %f259, %f233, %f232;
	add.f32 	%f261, %f260, 0fCB40007F;
	neg.f32 	%f262, %f261;
	fma.rn.f32 	%f263, %f257, 0f3FB8AA3B, %f262;
	fma.rn.f32 	%f264, %f257, 0f32A57060, %f263;
	mov.b32 	%r69, %f260;
	shl.b32 	%r70, %r69, 23;
	mov.b32 	%f265, %r70;
	ex2.approx.ftz.f32 	%f266, %f264;
	mul.f32 	%f267, %f266, %f265;
	div.rn.f32 	%f268, %f267, %f449;
	st.global.f32 	[%rd16+-8], %f268;
	ld.global.f32 	%f269, [%rd15+-4];
	sub.f32 	%f270, %f269, %f450;
	fma.rn.f32 	%f271, %f270, 0f3BBB989D, 0f3F000000;
	cvt.sat.f32.f32 	%f272, %f271;
	fma.rm.f32 	%f273, %f272, %f233, %f232;
	add.f32 	%f274, %f273, 0fCB40007F;
	neg.f32 	%f275, %f274;
	fma.rn.f32 	%f276, %f270, 0f3FB8AA3B, %f275;
	fma.rn.f32 	%f277, %f270, 0f32A57060, %f276;
	mov.b32 	%r71, %f273;
	shl.b32 	%r72, %r71, 23;
	mov.b32 	%f278, %r72;
	ex2.approx.ftz.f32 	%f279, %f277;
	mul.f32 	%f280, %f279, %f278;
	div.rn.f32 	%f281, %f280, %f449;
	st.global.f32 	[%rd16+-4], %f281;
	ld.global.f32 	%f282, [%rd15];
	sub.f32 	%f283, %f282, %f450;
	fma.rn.f32 	%f284, %f283, 0f3BBB989D, 0f3F000000;
	cvt.sat.f32.f32 	%f285, %f284;
	fma.rm.f32 	%f286, %f285, %f233, %f232;
	add.f32 	%f287, %f286, 0fCB40007F;
	neg.f32 	%f288, %f287;
	fma.rn.f32 	%f289, %f283, 0f3FB8AA3B, %f288;
	fma.rn.f32 	%f290, %f283, 0f32A57060, %f289;
	mov.b32 	%r73, %f286;
	shl.b32 	%r74, %r73, 23;
	mov.b32 	%f291, %r74;
	ex2.approx.ftz.f32 	%f292, %f290;
	mul.f32 	%f293, %f292, %f291;
	div.rn.f32 	%f294, %f293, %f449;
	st.global.f32 	[%rd16], %f294;
	ld.global.f32 	%f295, [%rd15+4];
	sub.f32 	%f296, %f295, %f450;
	fma.rn.f32 	%f297, %f296, 0f3BBB989D, 0f3F000000;
	cvt.sat.f32.f32 	%f298, %f297;
	fma.rm.f32 	%f299, %f298, %f233, %f232;
	add.f32 	%f300, %f299, 0fCB40007F;
	neg.f32 	%f301, %f300;
	fma.rn.f32 	%f302, %f296, 0f3FB8AA3B, %f301;
	fma.rn.f32 	%f303, %f296, 0f32A57060, %f302;
	mov.b32 	%r75, %f299;
	shl.b32 	%r76, %r75, 23;
	mov.b32 	%f304, %r76;
	ex2.approx.ftz.f32 	%f305, %f303;
	mul.f32 	%f306, %f305, %f304;
	div.rn.f32 	%f307, %f306, %f449;
	st.global.f32 	[%rd16+4], %f307;
	ld.global.f32 	%f308, [%rd15+8];
	sub.f32 	%f309, %f308, %f450;
	fma.rn.f32 	%f310, %f309, 0f3BBB989D, 0f3F000000;
	cvt.sat.f32.f32 	%f311, %f310;
	fma.rm.f32 	%f312, %f311, %f233, %f232;
	add.f32 	%f313, %f312, 0fCB40007F;
	neg.f32 	%f314, %f313;
	fma.rn.f32 	%f315, %f309, 0f3FB8AA3B, %f314;
	fma.rn.f32 	%f316, %f309, 0f32A57060, %f315;
	mov.b32 	%r77, %f312;
	shl.b32 	%r78, %r77, 23;
	mov.b32 	%f317, %r78;
	ex2.approx.ftz.f32 	%f318, %f316;
	mul.f32 	%f319, %f318, %f317;
	div.rn.f32 	%f320, %f319, %f449;
	st.global.f32 	[%rd16+8], %f320;
	ld.global.f32 	%f321, [%rd15+12];
	sub.f32 	%f322, %f321, %f450;
	fma.rn.f32 	%f323, %f322, 0f3BBB989D, 0f3F000000;
	cvt.sat.f32.f32 	%f324, %f323;
	fma.rm.f32 	%f325, %f324, %f233, %f232;
	add.f32 	%f326, %f325, 0fCB40007F;
	neg.f32 	%f327, %f326;
	fma.rn.f32 	%f328, %f322, 0f3FB8AA3B, %f327;
	fma.rn.f32 	%f329, %f322, 0f32A57060, %f328;
	mov.b32 	%r79, %f325;
	shl.b32 	%r80, %r79, 23;
	mov.b32 	%f330, %r80;
	ex2.approx.ftz.f32 	%f331, %f329;
	mul.f32 	%f332, %f331, %f330;
	div.rn.f32 	%f333, %f332, %f449;
	st.global.f32 	[%rd16+12], %f333;
	add.s32 	%r104, %r104, 8;
	add.s32 	%r103, %r103, 8;
	setp.ne.s32 	%p18, %r104, 0;
	@%p18 bra 	$L__BB1_27;
$L__BB1_28:
	setp.eq.s32 	%p19, %r10, 0;
	@%p19 bra 	$L__BB1_36;
	and.b32  	%r22, %r27, 3;
	setp.lt.u32 	%p20, %r10, 4;
	@%p20 bra 	$L__BB1_31;
	add.s32 	%r81, %r105, %r9;
	mul.wide.s32 	%rd17, %r81, 4;
	add.s64 	%rd18, %rd2, %rd17;
	ld.global.f32 	%f334, [%rd18];
	sub.f32 	%f335, %f334, %f450;
	fma.rn.f32 	%f336, %f335, 0f3BBB989D, 0f3F000000;
	cvt.sat.f32.f32 	%f337, %f336;
	mov.f32 	%f338, 0f4B400001;
	mov.f32 	%f339, 0f437C0000;
	fma.rm.f32 	%f340, %f337, %f339, %f338;
	add.f32 	%f341, %f340, 0fCB40007F;
	neg.f32 	%f342, %f341;
	fma.rn.f32 	%f343, %f335, 0f3FB8AA3B, %f342;
	fma.rn.f32 	%f344, %f335, 0f32A57060, %f343;
	mov.b32 	%r82, %f340;
	shl.b32 	%r83, %r82, 23;
	mov.b32 	%f345, %r83;
	ex2.approx.ftz.f32 	%f346, %f344;
	mul.f32 	%f347, %f346, %f345;
	div.rn.f32 	%f348, %f347, %f449;
	add.s64 	%rd19, %rd1, %rd17;
	st.global.f32 	[%rd19], %f348;
	ld.global.f32 	%f349, [%rd18+4];
	sub.f32 	%f350, %f349, %f450;
	fma.rn.f32 	%f351, %f350, 0f3BBB989D, 0f3F000000;
	cvt.sat.f32.f32 	%f352, %f351;
	fma.rm.f32 	%f353, %f352, %f339, %f338;
	add.f32 	%f354, %f353, 0fCB40007F;
	neg.f32 	%f355, %f354;
	fma.rn.f32 	%f356, %f350, 0f3FB8AA3B, %f355;
	fma.rn.f32 	%f357, %f350, 0f32A57060, %f356;
	mov.b32 	%r84, %f353;
	shl.b32 	%r85, %r84, 23;
	mov.b32 	%f358, %r85;
	ex2.approx.ftz.f32 	%f359, %f357;
	mul.f32 	%f360, %f359, %f358;
	div.rn.f32 	%f361, %f360, %f449;
	st.global.f32 	[%rd19+4], %f361;
	ld.global.f32 	%f362, [%rd18+8];
	sub.f32 	%f363, %f362, %f450;
	fma.rn.f32 	%f364, %f363, 0f3BBB989D, 0f3F000000;
	cvt.sat.f32.f32 	%f365, %f364;
	fma.rm.f32 	%f366, %f365, %f339, %f338;
	add.f32 	%f367, %f366, 0fCB40007F;
	neg.f32 	%f368, %f367;
	fma.rn.f32 	%f369, %f363, 0f3FB8AA3B, %f368;
	fma.rn.f32 	%f370, %f363, 0f32A57060, %f369;
	mov.b32 	%r86, %f366;
	shl.b32 	%r87, %r86, 23;
	mov.b32 	%f371, %r87;
	ex2.approx.ftz.f32 	%f372, %f370;
	mul.f32 	%f373, %f372, %f371;
	div.rn.f32 	%f374, %f373, %f449;
	st.global.f32 	[%rd19+8], %f374;
	ld.global.f32 	%f375, [%rd18+12];
	sub.f32 	%f376, %f375, %f450;
	fma.rn.f32 	%f377, %f376, 0f3BBB989D, 0f3F000000;
	cvt.sat.f32.f32 	%f378, %f377;
	fma.rm.f32 	%f379, %f378, %f339, %f338;
	add.f32 	%f380, %f379, 0fCB40007F;
	neg.f32 	%f381, %f380;
	fma.rn.f32 	%f382, %f376, 0f3FB8AA3B, %f381;
	fma.rn.f32 	%f383, %f376, 0f32A57060, %f382;
	mov.b32 	%r88, %f379;
	shl.b32 	%r89, %r88, 23;
	mov.b32 	%f384, %r89;
	ex2.approx.ftz.f32 	%f385, %f383;
	mul.f32 	%f386, %f385, %f384;
	div.rn.f32 	%f387, %f386, %f449;
	st.global.f32 	[%rd19+12], %f387;
	add.s32 	%r105, %r105, 4;
$L__BB1_31:
	setp.eq.s32 	%p21, %r22, 0;
	@%p21 bra 	$L__BB1_36;
	setp.eq.s32 	%p22, %r22, 1;
	@%p22 bra 	$L__BB1_34;
	add.s32 	%r90, %r105, %r9;
	mul.wide.s32 	%rd20, %r90, 4;
	add.s64 	%rd21, %rd2, %rd20;
	ld.global.f32 	%f388, [%rd21];
	sub.f32 	%f389, %f388, %f450;
	fma.rn.f32 	%f390, %f389, 0f3BBB989D, 0f3F000000;
	cvt.sat.f32.f32 	%f391, %f390;
	mov.f32 	%f392, 0f4B400001;
	mov.f32 	%f393, 0f437C0000;
	fma.rm.f32 	%f394, %f391, %f393, %f392;
	add.f32 	%f395, %f394, 0fCB40007F;
	neg.f32 	%f396, %f395;
	fma.rn.f32 	%f397, %f389, 0f3FB8AA3B, %f396;
	fma.rn.f32 	%f398, %f389, 0f32A57060, %f397;
	mov.b32 	%r91, %f394;
	shl.b32 	%r92, %r91, 23;
	mov.b32 	%f399, %r92;
	ex2.approx.ftz.f32 	%f400, %f398;
	mul.f32 	%f401, %f400, %f399;
	div.rn.f32 	%f402, %f401, %f449;
	add.s64 	%rd22, %rd1, %rd20;
	st.global.f32 	[%rd22], %f402;
	ld.global.f32 	%f403, [%rd21+4];
	sub.f32 	%f404, %f403, %f450;
	fma.rn.f32 	%f405, %f404, 0f3BBB989D, 0f3F000000;
	cvt.sat.f32.f32 	%f406, %f405;
	fma.rm.f32 	%f407, %f406, %f393, %f392;
	add.f32 	%f408, %f407, 0fCB40007F;
	neg.f32 	%f409, %f408;
	fma.rn.f32 	%f410, %f404, 0f3FB8AA3B, %f409;
	fma.rn.f32 	%f411, %f404, 0f32A57060, %f410;
	mov.b32 	%r93, %f407;
	shl.b32 	%r94, %r93, 23;
	mov.b32 	%f412, %r94;
	ex2.approx.ftz.f32 	%f413, %f411;
	mul.f32 	%f414, %f413, %f412;
	div.rn.f32 	%f415, %f414, %f449;
	st.global.f32 	[%rd22+4], %f415;
	add.s32 	%r105, %r105, 2;
$L__BB1_34:
	and.b32  	%r95, %r27, 1;
	setp.eq.b32 	%p23, %r95, 1;
	not.pred 	%p24, %p23;
	@%p24 bra 	$L__BB1_36;
	add.s32 	%r96, %r105, %r9;
	mul.wide.s32 	%rd23, %r96, 4;
	add.s64 	%rd24, %rd2, %rd23;
	ld.global.f32 	%f416, [%rd24];
	sub.f32 	%f417, %f416, %f450;
	fma.rn.f32 	%f418, %f417, 0f3BBB989D, 0f3F000000;
	cvt.sat.f32.f32 	%f419, %f418;
	mov.f32 	%f420, 0f4B400001;
	mov.f32 	%f421, 0f437C0000;
	fma.rm.f32 	%f422, %f419, %f421, %f420;
	add.f32 	%f423, %f422, 0fCB40007F;
	neg.f32 	%f424, %f423;
	fma.rn.f32 	%f425, %f417, 0f3FB8AA3B, %f424;
	fma.rn.f32 	%f426, %f417, 0f32A57060, %f425;
	mov.b32 	%r97, %f422;
	shl.b32 	%r98, %r97, 23;
	mov.b32 	%f427, %r98;
	ex2.approx.ftz.f32 	%f428, %f426;
	mul.f32 	%f429, %f428, %f427;
	div.rn.f32 	%f430, %f429, %f449;
	add.s64 	%rd25, %rd1, %rd23;
	st.global.f32 	[%rd25], %f430;
$L__BB1_36:
	ret;

}


// ===== COMPILED SASS (sm_100) =====

	.target	sm_100

	.elftype	@"ET_EXEC"


//--------------------- .note.nv.tkinfo           --------------------------
	.section	.note.nv.tkinfo,"",@"SHT_NOTE"
	.sectionflags	@"SHF_NOTE_NV_TKINFO"
	.tkinfo
        /*0018*/ 	.word	0x00000002
        /*0030*/ 	.string	""
        /*0030*/ 	.string	"ptxas"
        /*0030*/ 	.string	"Cuda compilation tools, release 13.0, V13.0.88"
        /*0030*/ 	.string	"Build cuda_13.0.r13.0/compiler.36424714_0"
        /*0030*/ 	.string	"-arch sm_100 -m 64 "



//--------------------- .note.nv.cuinfo           --------------------------
	.section	.note.nv.cuinfo,"",@"SHT_NOTE"
	.sectionflags	@"SHF_NOTE_NV_CUINFO"
        /*0018*/ 	.short	0x0002
        /*001a*/ 	.short	0x0064
        /*001c*/ 	.short	0x0082
	.zero		2


//--------------------- .nv.info                  --------------------------
	.section	.nv.info,"",@"SHT_CUDA_INFO"
	.align	4


	//----- nvinfo : EIATTR_REGCOUNT
	.align		4
        /*0000*/ 	.byte	0x04, 0x2f
        /*0002*/ 	.short	(.L_1 - .L_0)
	.align		4
.L_0:
        /*0004*/ 	.word	index@(_Z11softmax_gpuPfS_ii)
        /*0008*/ 	.word	0x00000020


	//----- nvinfo : EIATTR_FRAME_SIZE
	.align		4
.L_1:
        /*000c*/ 	.byte	0x04, 0x11
        /*000e*/ 	.short	(.L_3 - .L_2)
	.align		4
.L_2:
        /*0010*/ 	.word	index@($__internal_1_$__cuda_sm3x_div_rn_noftz_f32_slowpath)
        /*0014*/ 	.word	0x00000000


	//----- nvinfo : EIATTR_FRAME_SIZE
	.align		4
.L_3:
        /*0018*/ 	.byte	0x04, 0x11
        /*001a*/ 	.short	(.L_5 - .L_4)
	.align		4
.L_4:
        /*001c*/ 	.word	index@(_Z11softmax_gpuPfS_ii)
        /*0020*/ 	.word	0x00000000


	//----- nvinfo : EIATTR_REGCOUNT
	.align		4
.L_5:
        /*0024*/ 	.byte	0x04, 0x2f
        /*0026*/ 	.short	(.L_7 - .L_6)
	.align		4
.L_6:
        /*0028*/ 	.word	index@(_Z18online_softmax_gpuPfS_ii)
        /*002c*/ 	.word	0x0000001e


	//----- nvinfo : EIATTR_FRAME_SIZE
	.align		4
.L_7:
        /*0030*/ 	.byte	0x04, 0x11
        /*0032*/ 	.short	(.L_9 - .L_8)
	.align		4
.L_8:
        /*0034*/ 	.word	index@($__internal_0_$__cuda_sm3x_div_rn_noftz_f32_slowpath)
        /*0038*/ 	.word	0x00000000


	//----- nvinfo : EIATTR_FRAME_SIZE
	.align		4
.L_9:
        /*003c*/ 	.byte	0x04, 0x11
        /*003e*/ 	.short	(.L_11 - .L_10)
	.align		4
.L_10:
        /*0040*/ 	.word	index@(_Z18online_softmax_gpuPfS_ii)
        /*0044*/ 	.word	0x00000000


	//----- nvinfo : EIATTR_MIN_STACK_SIZE
	.align		4
.L_11:
        /*0048*/ 	.byte	0x04, 0x12
        /*004a*/ 	.short	(.L_13 - .L_12)
	.align		4
.L_12:
        /*004c*/ 	.word	index@(_Z18online_softmax_gpuPfS_ii)
        /*0050*/ 	.word	0x00000000


	//----- nvinfo : EIATTR_MIN_STACK_SIZE
	.align		4
.L_13:
        /*0054*/ 	.byte	0x04, 0x12
        /*0056*/ 	.short	(.L_15 - .L_14)
	.align		4
.L_14:
        /*0058*/ 	.word	index@(_Z11softmax_gpuPfS_ii)
        /*005c*/ 	.word	0x00000000
.L_15:


//--------------------- .nv.compat                --------------------------
	.section	.nv.compat,"",@"SHT_CUDA_COMPAT_INFO"
	.align	4
        /*0000*/ 	.byte	0x02, 0x09, 0x00, 0x00, 0x02, 0x02, 0x01, 0x00, 0x02, 0x05, 0x05, 0x00, 0x03, 0x07, 0x01, 0x01
        /*0010*/ 	.byte	0x02, 0x03, 0x00, 0x00, 0x02, 0x06, 0x01, 0x00, 0x04, 0x0b, 0x08, 0x00, 0x01, 0x00, 0x00, 0x00
        /*0020*/ 	.byte	0x00, 0x00, 0x00, 0x00


//--------------------- .nv.info._Z18online_softmax_gpuPfS_ii --------------------------
	.section	.nv.info._Z18online_softmax_gpuPfS_ii,"",@"SHT_CUDA_INFO"
	.sectionflags	@""
	.align	4


	//----- nvinfo : EIATTR_CUDA_API_VERSION
	.align		4
        /*0000*/ 	.byte	0x04, 0x37
        /*0002*/ 	.short	(.L_17 - .L_16)
.L_16:
        /*0004*/ 	.word	0x00000082


	//----- nvinfo : EIATTR_KPARAM_INFO
	.align		4
.L_17:
        /*0008*/ 	.byte	0x04, 0x17
        /*000a*/ 	.short	(.L_19 - .L_18)
.L_18:
        /*000c*/ 	.word	0x00000000
        /*0010*/ 	.short	0x0003
        /*0012*/ 	.short	0x0014
        /*0014*/ 	.byte	0x00, 0xf0, 0x11, 0x00


	//----- nvinfo : EIATTR_KPARAM_INFO
	.align		4
.L_19:
        /*0018*/ 	.byte	0x04, 0x17
        /*001a*/ 	.short	(.L_21 - .L_20)
.L_20:
        /*001c*/ 	.word	0x00000000
        /*0020*/ 	.short	0x0002
        /*0022*/ 	.short	0x0010
        /*0024*/ 	.byte	0x00, 0xf0, 0x11, 0x00


	//----- nvinfo : EIATTR_KPARAM_INFO
	.align		4
.L_21:
        /*0028*/ 	.byte	0x04, 0x17
        /*002a*/ 	.short	(.L_23 - .L_22)
.L_22:
        /*002c*/ 	.word	0x00000000
        /*0030*/ 	.short	0x0001
        /*0032*/ 	.short	0x0008
        /*0034*/ 	.byte	0x00, 0xf5, 0x21, 0x00


	//----- nvinfo : EIATTR_KPARAM_INFO
	.align		4
.L_23:
        /*0038*/ 	.byte	0x04, 0x17
        /*003a*/ 	.short	(.L_25 - .L_24)
.L_24:
        /*003c*/ 	.word	0x00000000
        /*0040*/ 	.short	0x0000
        /*0042*/ 	.short	0x0000
        /*0044*/ 	.byte	0x00, 0xf5, 0x21, 0x00


	//----- nvinfo : EIATTR_SPARSE_MMA_MASK
	.align		4
.L_25:
        /*0048*/ 	.byte	0x03, 0x50
        /*004a*/ 	.short	0x0000


	//----- nvinfo : EIATTR_MAXREG_COUNT
	.align		4
        /*004c*/ 	.byte	0x03, 0x1b
        /*004e*/ 	.short	0x00ff


	//----- nvinfo : EIATTR_MERCURY_ISA_VERSION
	.align		4
        /*0050*/ 	.byte	0x03, 0x5f
        /*0052*/ 	.short	0x0101


	//----- nvinfo : EIATTR_VRC_CTA_INIT_COUNT
	.align		4
        /*0054*/ 	.byte	0x02, 0x4a
	.zero		1
	.zero		1


	//----- nvinfo : EIATTR_EXIT_INSTR_OFFSETS
	.align		4
        /*0058*/ 	.byte	0x04, 0x1c
        /*005a*/ 	.short	(.L_27 - .L_26)


	//   ....[0]....
.L_26:
        /*005c*/ 	.word	0x00000070


	//   ....[1]....
        /*0060*/ 	.word	0x00001400


	//   ....[2]....
        /*0064*/ 	.word	0x00002290


	//   ....[3]....
        /*0068*/ 	.word	0x000029d0


	//   ....[4]....
        /*006c*/ 	.word	0x00002dd0


	//   ....[5]....
        /*0070*/ 	.word	0x00002fd0


	//----- nvinfo : EIATTR_CRS_STACK_SIZE
	.align		4
.L_27:
        /*0074*/ 	.byte	0x04, 0x1e
        /*0076*/ 	.short	(.L_29 - .L_28)
.L_28:
        /*0078*/ 	.word	0x00000000


	//----- nvinfo : EIATTR_CBANK_PARAM_SIZE
	.align		4
.L_29:
        /*007c*/ 	.byte	0x03, 0x19
        /*007e*/ 	.short	0x0018


	//----- nvinfo : EIATTR_PARAM_CBANK
	.align		4
        /*0080*/ 	.byte	0x04, 0x0a
        /*0082*/ 	.short	(.L_31 - .L_30)
	.align		4
.L_30:
        /*0084*/ 	.word	index@(.nv.constant0._Z18online_softmax_gpuPfS_ii)
        /*0088*/ 	.short	0x0380
        /*008a*/ 	.short	0x0018


	//----- nvinfo : EIATTR_SW_WAR
	.align		4
.L_31:
        /*008c*/ 	.byte	0x04, 0x36
        /*008e*/ 	.short	(.L_33 - .L_32)
.L_32:
        /*0090*/ 	.word	0x00000008
.L_33:


//--------------------- .nv.info._Z11softmax_gpuPfS_ii --------------------------
	.section	.nv.info._Z11softmax_gpuPfS_ii,"",@"SHT_CUDA_INFO"
	.sectionflags	@""
	.align	4


	//----- nvinfo : EIATTR_CUDA_API_VERSION
	.align		4
        /*0000*/ 	.byte	0x04, 0x37
        /*0002*/ 	.short	(.L_35 - .L_34)
.L_34:
        /*0004*/ 	.word	0x00000082


	//----- nvinfo : EIATTR_KPARAM_INFO
	.align		4
.L_35:
        /*0008*/ 	.byte	0x04, 0x17
        /*000a*/ 	.short	(.L_37 - .L_36)
.L_36:
        /*000c*/ 	.word	0x00000000
        /*0010*/ 	.short	0x0003
        /*0012*/ 	.short	0x0014
        /*0014*/ 	.byte	0x00, 0xf0, 0x11, 0x00


	//----- nvinfo : EIATTR_KPARAM_INFO
	.align		4
.L_37:
        /*0018*/ 	.byte	0x04, 0x17
        /*001a*/ 	.short	(.L_39 - .L_38)
.L_38:
        /*001c*/ 	.word	0x00000000
        /*0020*/ 	.short	0x0002
        /*0022*/ 	.short	0x0010
        /*0024*/ 	.byte	0x00, 0xf0, 0x11, 0x00


	//----- nvinfo : EIATTR_KPARAM_INFO
	.align		4
.L_39:
        /*0028*/ 	.byte	0x04, 0x17
        /*002a*/ 	.short	(.L_41 - .L_40)
.L_40:
        /*002c*/ 	.word	0x00000000
        /*0030*/ 	.short	0x0001
        /*0032*/ 	.short	0x0008
        /*0034*/ 	.byte	0x00, 0xf5, 0x21, 0x00


	//----- nvinfo : EIATTR_KPARAM_INFO
	.align		4
.L_41:
        /*0038*/ 	.byte	0x04, 0x17
        /*003a*/ 	.short	(.L_43 - .L_42)
.L_42:
        /*003c*/ 	.word	0x00000000
        /*0040*/ 	.short	0x0000
        /*0042*/ 	.short	0x0000
        /*0044*/ 	.byte	0x00, 0xf5, 0x21, 0x00


	//----- nvinfo : EIATTR_SPARSE_MMA_MASK
	.align		4
.L_43:
        /*0048*/ 	.byte	0x03, 0x50
        /*004a*/ 	.short	0x0000


	//----- nvinfo : EIATTR_MAXREG_COUNT
	.align		4
        /*004c*/ 	.byte	0x03, 0x1b
        /*004e*/ 	.short	0x00ff


	//----- nvinfo : EIATTR_MERCURY_ISA_VERSION
	.align		4
        /*0050*/ 	.byte	0x03, 0x5f
        /*0052*/ 	.short	0x0101


	//----- nvinfo : EIATTR_VRC_CTA_INIT_COUNT
	.align		4
        /*0054*/ 	.byte	0x02, 0x4a
	.zero		1
	.zero		1


	//----- nvinfo : EIATTR_EXIT_INSTR_OFFSETS
	.align		4
        /*0058*/ 	.byte	0x04, 0x1c
        /*005a*/ 	.short	(.L_45 - .L_44)


	//   ....[0]....
.L_44:
        /*005c*/ 	.word	0x00000070


	//   ....[1]....
        /*0060*/ 	.word	0x000013a0


	//   ....[2]....
        /*0064*/ 	.word	0x00002230


	//   ....[3]....
        /*0068*/ 	.word	0x00002970


	//   ....[4]....
        /*006c*/ 	.word	0x00002d70


	//   ....[5]....
        /*0070*/ 	.word	0x00002f70


	//----- nvinfo : EIATTR_CRS_STACK_SIZE
	.align		4
.L_45:
        /*0074*/ 	.byte	0x04, 0x1e
        /*0076*/ 	.short	(.L_47 - .L_46)
.L_46:
        /*0078*/ 	.word	0x00000000


	//----- nvinfo : EIATTR_CBANK_PARAM_SIZE
	.align		4
.L_47:
        /*007c*/ 	.byte	0x03, 0x19
        /*007e*/ 	.short	0x0018


	//----- nvinfo : EIATTR_PARAM_CBANK
	.align		4
        /*0080*/ 	.byte	0x04, 0x0a
        /*0082*/ 	.short	(.L_49 - .L_48)
	.align		4
.L_48:
        /*0084*/ 	.word	index@(.nv.constant0._Z11softmax_gpuPfS_ii)
        /*0088*/ 	.short	0x0380
        /*008a*/ 	.short	0x0018


	//----- nvinfo : EIATTR_SW_WAR
	.align		4
.L_49:
        /*008c*/ 	.byte	0x04, 0x36
        /*008e*/ 	.short	(.L_51 - .L_50)
.L_50:
        /*0090*/ 	.word	0x00000008
.L_51:


//--------------------- .nv.callgraph             --------------------------
	.section	.nv.callgraph,"",@"SHT_CUDA_CALLGRAPH"
	.align	4
	.sectionentsize	8
	.align		4
        /*0000*/ 	.word	0x00000000
	.align		4
        /*0004*/ 	.word	0xffffffff
	.align		4
        /*0008*/ 	.word	0x00000000
	.align		4
        /*000c*/ 	.word	0xfffffffe
	.align		4
        /*0010*/ 	.word	0x00000000
	.align		4
        /*0014*/ 	.word	0xfffffffd
	.align		4
        /*0018*/ 	.word	0x00000000
	.align		4
        /*001c*/ 	.word	0xfffffffc


//--------------------- .text._Z18online_softmax_gpuPfS_ii --------------------------
	.section	.text._Z18online_softmax_gpuPfS_ii,"ax",@progbits
	.align	128
        .global         _Z18online_softmax_gpuPfS_ii
        .type           _Z18online_softmax_gpuPfS_ii,@function
        .size           _Z18online_softmax_gpuPfS_ii,(.L_x_115 - _Z18online_softmax_gpuPfS_ii)
        .other          _Z18online_softmax_gpuPfS_ii,@"STO_CUDA_ENTRY STV_DEFAULT"
_Z18online_softmax_gpuPfS_ii:
.text._Z18online_softmax_gpuPfS_ii:
[----:B------:R-:W-:Y:S01]  /*0000*/  LDC R1, c[0x0][0x37c] ;  /* 0x0000df00ff017b82 */ /* 0x000fe20000000800 */
[----:B------:R-:W0:Y:S07]  /*0010*/  S2R R3, SR_TID.X ;  /* 0x0000000000037919 */ /* 0x000e2e0000002100 */
[----:B------:R-:W0:Y:S01]  /*0020*/  S2UR UR4, SR_CTAID.X ;  /* 0x00000000000479c3 */ /* 0x000e220000002500 */
[----:B------:R-:W1:Y:S07]  /*0030*/  LDCU UR5, c[0x0][0x390] ;  /* 0x00007200ff0577ac */ /* 0x000e6e0008000800 */
[----:B------:R-:W0:Y:S02]  /*0040*/  LDC R0, c[0x0][0x360] ;  /* 0x0000d800ff007b82 */ /* 0x000e240000000800 */
[----:B0-----:R-:W-:-:S05]  /*0050*/  IMAD R0, R0, UR4, R3 ;  /* 0x0000000400007c24 */ /* 0x001fca000f8e0203 */
[----:B-1----:R-:W-:-:S13]  /*0060*/  ISETP.GE.AND P0, PT, R0, UR5, PT ;  /* 0x0000000500007c0c */ /* 0x002fda000bf06270 */
[----:B------:R-:W-:Y:S05]  /*0070*/  @P0 EXIT ;  /* 0x000000000000094d */ /* 0x000fea0003800000 */
[----:B------:R-:W0:Y:S01]  /*0080*/  LDCU UR6, c[0x0][0x394] ;  /* 0x00007280ff0677ac */ /* 0x000e220008000800 */
[----:B------:R-:W-:Y:S01]  /*0090*/  HFMA2 R3, -RZ, RZ, 0, 0 ;  /* 0x00000000ff037431 */ /* 0x000fe200000001ff */
[----:B------:R-:W-:Y:S01]  /*00a0*/  MOV R4, RZ ;  /* 0x000000ff00047202 */ /* 0x000fe20000000f00 */
[----:B------:R-:W1:Y:S01]  /*00b0*/  LDCU.64 UR12, c[0x0][0x358] ;  /* 0x00006b00ff0c77ac */ /* 0x000e620008000a00 */
[----:B0-----:R-:W-:-:S09]  /*00c0*/  UISETP.GE.AND UP0, UPT, UR6, 0x1, UPT ;  /* 0x000000010600788c */ /* 0x001fd2000bf06270 */
[----:B-1----:R-:W-:Y:S05]  /*00d0*/  BRA.U !UP0, `(.L_x_0) ;  /* 0x0000001108c07547 */ /* 0x002fea000b800000 */
[----:B------:R-:W-:Y:S02]  /*00e0*/  UISETP.GE.U32.AND UP0, UPT, UR6, 0x4, UPT ;  /* 0x000000040600788c */ /* 0x000fe4000bf06070 */
[----:B------:R-:W-:Y:S01]  /*00f0*/  IMAD R5, R0, UR6, RZ ;  /* 0x0000000600057c24 */ /* 0x000fe2000f8e02ff */
[----:B------:R-:W-:Y:S01]  /*0100*/  MOV R4, RZ ;  /* 0x000000ff00047202 */ /* 0x000fe20000000f00 */
[----:B------:R-:W-:Y:S01]  /*0110*/  ULOP3.LUT UR7, UR6, 0x3, URZ, 0xc0, !UPT ;  /* 0x0000000306077892 */ /* 0x000fe2000f8ec0ff */
[----:B------:R-:W-:Y:S01]  /*0120*/  MOV R6, RZ ;  /* 0x000000ff00067202 */ /* 0x000fe20000000f00 */
[----:B------:R-:W-:-:S03]  /*0130*/  UMOV UR4, URZ ;  /* 0x000000ff00047c82 */ /* 0x000fc60008000000 */
[----:B------:R-:W-:Y:S07]  /*0140*/  BRA.U !UP0, `(.L_x_1) ;  /* 0x0000000d082c7547 */ /* 0x000fee000b800000 */
[----:B------:R-:W0:Y:S02]  /*0150*/  LDCU.64 UR4, c[0x0][0x380] ;  /* 0x00007000ff0477ac */ /* 0x000e240008000a00 */
[----:B0-----:R-:W-:-:S04]  /*0160*/  UIADD3 UR4, UP0, UPT, UR4, 0x8, URZ ;  /* 0x0000000804047890 */ /* 0x001fc8000ff1e0ff */
[----:B------:R-:W-:Y:S02]  /*0170*/  UIADD3.X UR5, UPT, UPT, URZ, UR5, URZ, UP0, !UPT ;  /* 0x00000005ff057290 */ /* 0x000fe400087fe4ff */
[----:B------:R-:W-:-:S04]  /*0180*/  MOV R2, UR4 ;  /* 0x0000000400027c02 */ /* 0x000fc80008000f00 */
[----:B------:R-:W-:-:S03]  /*0190*/  MOV R3, UR5 ;  /* 0x0000000500037c02 */ /* 0x000fc60008000f00 */
[----:B------:R-:W-:-:S05]  /*01a0*/  IMAD.WIDE R14, R5, 0x4, R2 ;  /* 0x00000004050e7825 */ /* 0x000fca00078e0202 */
[----:B------:R-:W2:Y:S04]  /*01b0*/  LDG.E R13, desc[UR12][R14.64+-0x8] ;  /* 0xfffff80c0e0d7981 */ /* 0x000ea8000c1e1900 */
[----:B------:R-:W3:Y:S04]  /*01c0*/  LDG.E R19, desc[UR12][R14.64+-0x4] ;  /* 0xfffffc0c0e137981 */ /* 0x000ee8000c1e1900 */
[----:B------:R-:W4:Y:S04]  /*01d0*/  LDG.E R11, desc[UR12][R14.64] ;  /* 0x0000000c0e0b7981 */ /* 0x000f28000c1e1900 */
[----:B------:R0:W5:Y:S01]  /*01e0*/  LDG.E R7, desc[UR12][R14.64+0x4] ;  /* 0x0000040c0e077981 */ /* 0x000162000c1e1900 */
[----:B------:R-:W-:Y:S01]  /*01f0*/  HFMA2 R4, -RZ, RZ, 0, 0 ;  /* 0x00000000ff047431 */ /* 0x000fe200000001ff */
[----:B------:R-:W-:Y:S01]  /*0200*/  MOV R9, 0x437c0000 ;  /* 0x437c000000097802 */ /* 0x000fe20000000f00 */
[----:B------:R-:W-:Y:S01]  /*0210*/  HFMA2 R8, -RZ, RZ, 0.96630859375, -0.0022525787353515625 ;  /* 0x3bbb989dff087431 */ /* 0x000fe200000001ff */
[----:B------:R-:W-:Y:S01]  /*0220*/  ULOP3.LUT UR4, UR6, 0x7ffffffc, URZ, 0xc0, !UPT ;  /* 0x7ffffffc06047892 */ /* 0x000fe2000f8ec0ff */
[----:B------:R-:W-:Y:S01]  /*0230*/  BSSY.RECONVERGENT B0, `(.L_x_2) ;  /* 0x000004d000007945 */ /* 0x000fe20003800200 */
[----:B--2---:R-:W-:-:S13]  /*0240*/  FSETP.GT.AND P0, PT, R13, RZ, PT ;  /* 0x000000ff0d00720b */ /* 0x004fda0003f04000 */
[----:B------:R-:W-:Y:S01]  /*0250*/  @P0 MOV R4, R13 ;  /* 0x0000000d00040202 */ /* 0x000fe20000000f00 */
[----:B------:R-:W-:-:S03]  /*0260*/  @P0 FADD R17, RZ, -R13 ;  /* 0x8000000dff110221 */ /* 0x000fc60000000000 */
[----:B---3--:R-:W-:Y:S01]  /*0270*/  FSETP.GT.AND P1, PT, R19, R4, PT ;  /* 0x000000041300720b */ /* 0x008fe20003f24000 */
[----:B------:R-:W-:Y:S01]  /*0280*/  @P0 FFMA.SAT R10, R17, R8, 0.5 ;  /* 0x3f000000110a0423 */ /* 0x000fe20000002008 */
[----:B------:R-:W-:-:S03]  /*0290*/  FADD R21, -R4, R13 ;  /* 0x0000000d04157221 */ /* 0x000fc60000000100 */
[----:B------:R-:W-:Y:S01]  /*02a0*/  @P0 FFMA.RM R13, R10, R9, 12582913 ;  /* 0x4b4000010a0d0423 */ /* 0x000fe20000004009 */
[----:B------:R-:W-:-:S03]  /*02b0*/  FFMA.SAT R10, R21, R8, 0.5 ;  /* 0x3f000000150a7423 */ /* 0x000fc60000002008 */
[C---:B------:R-:W-:Y:S01]  /*02c0*/  @P0 FADD R12, R13.reuse, -12583039 ;  /* 0xcb40007f0d0c0421 */ /* 0x040fe20000000000 */
[----:B------:R-:W-:Y:S01]  /*02d0*/  FFMA.RM R10, R10, R9, 12582913 ;  /* 0x4b4000010a0a7423 */ /* 0x000fe20000004009 */
[----:B------:R-:W-:Y:S02]  /*02e0*/  @P0 SHF.L.U32 R23, R13, 0x17, RZ ;  /* 0x000000170d170819 */ /* 0x000fe400000006ff */
[--C-:B0-----:R-:W-:Y:S01]  /*02f0*/  @P1 FADD R15, R4, -R19.reuse ;  /* 0x80000013040f1221 */ /* 0x101fe20000000000 */
[----:B------:R-:W-:Y:S01]  /*0300*/  @P1 MOV R4, R19 ;  /* 0x0000001300041202 */ /* 0x000fe20000000f00 */
[----:B------:R-:W-:Y:S01]  /*0310*/  @P0 FFMA R12, R17, 1.4426950216293334961, -R12 ;  /* 0x3fb8aa3b110c0823 */ /* 0x000fe2000000080c */
[----:B------:R-:W-:Y:S01]  /*0320*/  FADD R16, R10, -12583039 ;  /* 0xcb40007f0a107421 */ /* 0x000fe20000000000 */
[----:B------:R-:W-:Y:S01]  /*0330*/  @P1 FFMA.SAT R18, R15, R8, 0.5 ;  /* 0x3f0000000f121423 */ /* 0x000fe20000002008 */
[----:B----4-:R-:W-:Y:S01]  /*0340*/  FSETP.GT.AND P2, PT, R11, R4, PT ;  /* 0x000000040b00720b */ /* 0x010fe20003f44000 */
[----:B------:R-:W-:Y:S01]  /*0350*/  @P0 FFMA R14, R17, 1.925963033500011079e-08, R12 ;  /* 0x32a57060110e0823 */ /* 0x000fe2000000000c */
[----:B------:R-:W-:Y:S01]  /*0360*/  FFMA R16, R21, 1.4426950216293334961, -R16 ;  /* 0x3fb8aa3b15107823 */ /* 0x000fe20000000810 */
[----:B------:R-:W-:Y:S01]  /*0370*/  @P1 FFMA.RM R12, R18, R9, 12582913 ;  /* 0x4b400001120c1423 */ /* 0x000fe20000004009 */
[----:B------:R-:W-:-:S02]  /*0380*/  FADD R19, -R4, R19 ;  /* 0x0000001304137221 */ /* 0x000fc40000000100 */
[----:B------:R-:W-:Y:S01]  /*0390*/  FFMA R17, R21, 1.925963033500011079e-08, R16 ;  /* 0x32a5706015117823 */ /* 0x000fe20000000010 */
[----:B------:R-:W0:Y:S01]  /*03a0*/  @P0 MUFU.EX2 R14, R14 ;  /* 0x0000000e000e0308 */ /* 0x000e220000000800 */
[C---:B------:R-:W-:Y:S01]  /*03b0*/  @P1 FADD R18, R12.reuse, -12583039 ;  /* 0xcb40007f0c121421 */ /* 0x040fe20000000000 */
[-C--:B------:R-:W-:Y:S01]  /*03c0*/  FFMA.SAT R16, R19, R8.reuse, 0.5 ;  /* 0x3f00000013107423 */ /* 0x080fe20000002008 */
[----:B------:R-:W-:Y:S02]  /*03d0*/  @P1 SHF.L.U32 R12, R12, 0x17, RZ ;  /* 0x000000170c0c1819 */ /* 0x000fe400000006ff */
[C---:B------:R-:W-:Y:S01]  /*03e0*/  @P1 FFMA R18, R15.reuse, 1.4426950216293334961, -R18 ;  /* 0x3fb8aa3b0f121823 */ /* 0x040fe20000000812 */
[--C-:B------:R-:W-:Y:S01]  /*03f0*/  @P2 FADD R21, R4, -R11.reuse ;  /* 0x8000000b04152221 */ /* 0x100fe20000000000 */
[----:B------:R-:W-:Y:S01]  /*0400*/  @P2 MOV R4, R11 ;  /* 0x0000000b00042202 */ /* 0x000fe20000000f00 */
[-C--:B------:R-:W-:Y:S01]  /*0410*/  FFMA.RM R16, R16, R9.reuse, 12582913 ;  /* 0x4b40000110107423 */ /* 0x080fe20000004009 */
[----:B------:R-:W-:Y:S01]  /*0420*/  @P1 FFMA R15, R15, 1.925963033500011079e-08, R18 ;  /* 0x32a570600f0f1823 */ /* 0x000fe20000000012 */
[-C--:B------:R-:W-:Y:S01]  /*0430*/  @P2 FFMA.SAT R20, R21, R8.reuse, 0.5 ;  /* 0x3f00000015142423 */ /* 0x080fe20000002008 */
[----:B------:R-:W1:Y:S01]  /*0440*/  MUFU.EX2 R17, R17 ;  /* 0x0000001100117308 */ /* 0x000e620000000800 */
[----:B------:R-:W-:Y:S01]  /*0450*/  FADD R11, -R4, R11 ;  /* 0x0000000b040b7221 */ /* 0x000fe20000000100 */
[----:B------:R-:W-:Y:S01]  /*0460*/  FADD R18, R16, -12583039 ;  /* 0xcb40007f10127421 */ /* 0x000fe20000000000 */
[-C--:B------:R-:W-:Y:S01]  /*0470*/  @P2 FFMA.RM R13, R20, R9.reuse, 12582913 ;  /* 0x4b400001140d2423 */ /* 0x080fe20000004009 */
[----:B------:R-:W-:Y:S01]  /*0480*/  SHF.L.U32 R16, R16, 0x17, RZ ;  /* 0x0000001710107819 */ /* 0x000fe200000006ff */
[----:B------:R-:W-:Y:S01]  /*0490*/  FFMA.SAT R22, R11, R8, 0.5 ;  /* 0x3f0000000b167423 */ /* 0x000fe20000002008 */
[----:B0-----:R-:W-:Y:S01]  /*04a0*/  @P0 FMUL R23, R23, R14 ;  /* 0x0000000e17170220 */ /* 0x001fe20000400000 */
[----:B------:R-:W-:Y:S01]  /*04b0*/  @P2 FADD R20, R13, -12583039 ;  /* 0xcb40007f0d142421 */ /* 0x000fe20000000000 */
[----:B------:R-:W-:Y:S01]  /*04c0*/  FFMA R18, R19, 1.4426950216293334961, -R18 ;  /* 0x3fb8aa3b13127823 */ /* 0x000fe20000000812 */
[----:B------:R-:W-:Y:S01]  /*04d0*/  FFMA.RM R14, R22, R9, 12582913 ;  /* 0x4b400001160e7423 */ /* 0x000fe20000004009 */
[----:B------:R-:W0:Y:S01]  /*04e0*/  @P1 MUFU.EX2 R15, R15 ;  /* 0x0000000f000f1308 */ /* 0x000e220000000800 */
[----:B------:R-:W-:Y:S01]  /*04f0*/  @P2 FFMA R20, R21, 1.4426950216293334961, -R20 ;  /* 0x3fb8aa3b15142823 */ /* 0x000fe20000000814 */
[----:B------:R-:W-:Y:S01]  /*0500*/  FFMA R18, R19, 1.925963033500011079e-08, R18 ;  /* 0x32a5706013127823 */ /* 0x000fe20000000012 */
[----:B------:R-:W-:Y:S01]  /*0510*/  FADD R22, R14, -12583039 ;  /* 0xcb40007f0e167421 */ /* 0x000fe20000000000 */
[----:B------:R-:W-:Y:S01]  /*0520*/  SHF.L.U32 R19, R10, 0x17, RZ ;  /* 0x000000170a137819 */ /* 0x000fe200000006ff */
[----:B------:R-:W-:Y:S01]  /*0530*/  @P2 FFMA R20, R21, 1.925963033500011079e-08, R20 ;  /* 0x32a5706015142823 */ /* 0x000fe20000000014 */
[----:B------:R-:W-:Y:S01]  /*0540*/  @P0 FMUL R6, RZ, R23 ;  /* 0x00000017ff060220 */ /* 0x000fe20000400000 */
[----:B------:R-:W-:Y:S01]  /*0550*/  FFMA R22, R11, 1.4426950216293334961, -R22 ;  /* 0x3fb8aa3b0b167823 */ /* 0x000fe20000000816 */
[----:B------:R-:W2:Y:S01]  /*0560*/  MUFU.EX2 R18, R18 ;  /* 0x0000001200127308 */ /* 0x000ea20000000800 */
[----:B-----5:R-:W-:Y:S01]  /*0570*/  FSETP.GT.AND P0, PT, R7, R4, PT ;  /* 0x000000040700720b */ /* 0x020fe20003f04000 */
[----:B-1----:R-:W-:Y:S01]  /*0580*/  FFMA R17, R19, R17, R6 ;  /* 0x0000001113117223 */ /* 0x002fe20000000006 */
[----:B------:R-:W-:Y:S01]  /*0590*/  FFMA R22, R11, 1.925963033500011079e-08, R22 ;  /* 0x32a570600b167823 */ /* 0x000fe20000000016 */
[----:B------:R-:W-:-:S02]  /*05a0*/  @P2 SHF.L.U32 R13, R13, 0x17, RZ ;  /* 0x000000170d0d2819 */ /* 0x000fc400000006ff */
[----:B------:R-:W-:Y:S02]  /*05b0*/  SHF.L.U32 R11, R14, 0x17, RZ ;  /* 0x000000170e0b7819 */ /* 0x000fe400000006ff */
[----:B------:R-:W1:Y:S01]  /*05c0*/  @P2 MUFU.EX2 R20, R20 ;  /* 0x0000001400142308 */ /* 0x000e620000000800 */
[----:B0-----:R-:W-:-:S04]  /*05d0*/  @P1 FMUL R12, R12, R15 ;  /* 0x0000000f0c0c1220 */ /* 0x001fc80000400000 */
[----:B------:R-:W-:-:S03]  /*05e0*/  @P1 FMUL R17, R17, R12 ;  /* 0x0000000c11111220 */ /* 0x000fc60000400000 */
[----:B------:R-:W0:Y:S01]  /*05f0*/  MUFU.EX2 R22, R22 ;  /* 0x0000001600167308 */ /* 0x000e220000000800 */
[----:B--2---:R-:W-:Y:S01]  /*0600*/  FFMA R16, R16, R18, R17 ;  /* 0x0000001210107223 */ /* 0x004fe20000000011 */
[----:B-1----:R-:W-:-:S04]  /*0610*/  @P2 FMUL R13, R13, R20 ;  /* 0x000000140d0d2220 */ /* 0x002fc80000400000 */
[----:B------:R-:W-:-:S04]  /*0620*/  @P2 FMUL R16, R16, R13 ;  /* 0x0000000d10102220 */ /* 0x000fc80000400000 */
[----:B0-----:R-:W-:Y:S01]  /*0630*/  FFMA R6, R11, R22, R16 ;  /* 0x000000160b067223 */ /* 0x001fe20000000010 */
[----:B------:R-:W-:Y:S06]  /*0640*/  @!P0 BRA `(.L_x_3) ;  /* 0x00000000002c8947 */ /* 0x000fec0003800000 */
[----:B------:R-:W-:-:S04]  /*0650*/  FADD R11, R4, -R7 ;  /* 0x80000007040b7221 */ /* 0x000fc80000000000 */
[----:B------:R-:W-:-:S04]  /*0660*/  FFMA.SAT R4, R11, R8, 0.5 ;  /* 0x3f0000000b047423 */ /* 0x000fc80000002008 */
[----:B------:R-:W-:-:S04]  /*0670*/  FFMA.RM R4, R4, R9, 12582913 ;  /* 0x4b40000104047423 */ /* 0x000fc80000004009 */
[C---:B------:R-:W-:Y:S01]  /*0680*/  FADD R10, R4.reuse, -12583039 ;  /* 0xcb40007f040a7421 */ /* 0x040fe20000000000 */
[----:B------:R-:W-:-:S03]  /*0690*/  SHF.L.U32 R4, R4, 0x17, RZ ;  /* 0x0000001704047819 */ /* 0x000fc600000006ff */
[----:B------:R-:W-:-:S04]  /*06a0*/  FFMA R10, R11, 1.4426950216293334961, -R10 ;  /* 0x3fb8aa3b0b0a7823 */ /* 0x000fc8000000080a */
[----:B------:R-:W-:-:S04]  /*06b0*/  FFMA R10, R11, 1.925963033500011079e-08, R10 ;  /* 0x32a570600b0a7823 */ /* 0x000fc8000000000a */
[----:B------:R-:W0:Y:S02]  /*06c0*/  MUFU.EX2 R11, R10 ;  /* 0x0000000a000b7308 */ /* 0x000e240000000800 */
[----:B0-----:R-:W-:Y:S01]  /*06d0*/  FMUL R11, R4, R11 ;  /* 0x0000000b040b7220 */ /* 0x001fe20000400000 */
[----:B------:R-:W-:-:S03]  /*06e0*/  MOV R4, R7 ;  /* 0x0000000700047202 */ /* 0x000fc60000000f00 */
[----:B------:R-:W-:-:S07]  /*06f0*/  FMUL R6, R6, R11 ;  /* 0x0000000b06067220 */ /* 0x000fce0000400000 */
.L_x_3:
[----:B------:R-:W-:Y:S05]  /*0700*/  BSYNC.RECONVERGENT B0 ;  /* 0x0000000000007941 */ /* 0x000fea0003800200 */
.L_x_2:
[----:B------:R-:W-:Y:S01]  /*0710*/  FADD R7, -R4, R7 ;  /* 0x0000000704077221 */ /* 0x000fe20000000100 */
[----:B------:R-:W-:-:S03]  /*0720*/  UIADD3 UR5, UPT, UPT, -UR4, 0x4, URZ ;  /* 0x0000000404057890 */ /* 0x000fc6000fffe1ff */
[----:B------:R-:W-:Y:S01]  /*0730*/  FFMA.SAT R8, R7, R8, 0.5 ;  /* 0x3f00000007087423 */ /* 0x000fe20000002008 */
[----:B------:R-:W-:-:S03]  /*0740*/  UISETP.NE.AND UP0, UPT, UR5, URZ, UPT ;  /* 0x000000ff0500728c */ /* 0x000fc6000bf05270 */
[----:B------:R-:W-:-:S04]  /*0750*/  FFMA.RM R8, R8, R9, 12582913 ;  /* 0x4b40000108087423 */ /* 0x000fc80000004009 */
[----:B------:R-:W-:-:S04]  /*0760*/  FADD R10, R8, -12583039 ;  /* 0xcb40007f080a7421 */ /* 0x000fc80000000000 */
[----:B------:R-:W-:-:S04]  /*0770*/  FFMA R10, R7, 1.4426950216293334961, -R10 ;  /* 0x3fb8aa3b070a7823 */ /* 0x000fc8000000080a */
[----:B------:R-:W-:Y:S01]  /*0780*/  FFMA R10, R7, 1.925963033500011079e-08, R10 ;  /* 0x32a57060070a7823 */ /* 0x000fe2000000000a */
[----:B------:R-:W-:-:S05]  /*0790*/  SHF.L.U32 R7, R8, 0x17, RZ ;  /* 0x0000001708077819 */ /* 0x000fca00000006ff */
[----:B------:R-:W0:Y:S02]  /*07a0*/  MUFU.EX2 R10, R10 ;  /* 0x0000000a000a7308 */ /* 0x000e240000000800 */
[----:B0-----:R-:W-:Y:S01]  /*07b0*/  FFMA R6, R7, R10, R6 ;  /* 0x0000000a07067223 */ /* 0x001fe20000000006 */
[----:B------:R-:W-:Y:S06]  /*07c0*/  BRA.U !UP0, `(.L_x_1) ;  /* 0x00000005088c7547 */ /* 0x000fec000b800000 */
[----:B------:R-:W-:-:S07]  /*07d0*/  IADD3 R7, PT, PT, R5, 0x4, RZ ;  /* 0x0000000405077810 */ /* 0x000fce0007ffe0ff */
.L_x_6:
[----:B------:R-:W-:-:S05]  /*07e0*/  IMAD.WIDE R16, R7, 0x4, R2 ;  /* 0x0000000407107825 */ /* 0x000fca00078e0202 */
[----:B------:R-:W2:Y:S04]  /*07f0*/  LDG.E R21, desc[UR12][R16.64+-0x8] ;  /* 0xfffff80c10157981 */ /* 0x000ea8000c1e1900 */
[----:B------:R-:W3:Y:S04]  /*0800*/  LDG.E R13, desc[UR12][R16.64+-0x4] ;  /* 0xfffffc0c100d7981 */ /* 0x000ee8000c1e1900 */
[----:B------:R-:W4:Y:S04]  /*0810*/  LDG.E R19, desc[UR12][R16.64] ;  /* 0x0000000c10137981 */ /* 0x000f28000c1e1900 */
[----:B------:R0:W5:Y:S01]  /*0820*/  LDG.E R11, desc[UR12][R16.64+0x4] ;  /* 0x0000040c100b7981 */ /* 0x000162000c1e1900 */
[----:B------:R-:W-:Y:S01]  /*0830*/  HFMA2 R9, -RZ, RZ, 0.96630859375, -0.0022525787353515625 ;  /* 0x3bbb989dff097431 */ /* 0x000fe200000001ff */
[----:B------:R-:W-:Y:S01]  /*0840*/  MOV R8, 0x437c0000 ;  /* 0x437c000000087802 */ /* 0x000fe20000000f00 */
[----:B------:R-:W-:Y:S01]  /*0850*/  BSSY.RECONVERGENT B0, `(.L_x_4) ;  /* 0x000004d000007945 */ /* 0x000fe20003800200 */
[----:B--2---:R-:W-:-:S13]  /*0860*/  FSETP.GT.AND P0, PT, R21, R4, PT ;  /* 0x000000041500720b */ /* 0x004fda0003f04000 */
[----:B------:R-:W-:Y:S01]  /*0870*/  @P0 FADD R14, R4, -R21 ;  /* 0x80000015040e0221 */ /* 0x000fe20000000000 */
[----:B------:R-:W-:-:S03]  /*0880*/  @P0 MOV R4, R21 ;  /* 0x0000001500040202 */ /* 0x000fc60000000f00 */
[-C--:B------:R-:W-:Y:S01]  /*0890*/  @P0 FFMA.SAT R15, R14, R9.reuse, 0.5 ;  /* 0x3f0000000e0f0423 */ /* 0x080fe20000002009 */
[----:B---3--:R-:W-:Y:S01]  /*08a0*/  FSETP.GT.AND P1, PT, R13, R4, PT ;  /* 0x000000040d00720b */ /* 0x008fe20003f24000 */
[----:B------:R-:W-:Y:S02]  /*08b0*/  FADD R10, -R4, R21 ;  /* 0x00000015040a7221 */ /* 0x000fe40000000100 */
[-C--:B------:R-:W-:Y:S02]  /*08c0*/  @P0 FFMA.RM R15, R15, R8.reuse, 12582913 ;  /* 0x4b4000010f0f0423 */ /* 0x080fe40000004008 */
[----:B0-----:R-:W-:Y:S02]  /*08d0*/  FFMA.SAT R17, R10, R9, 0.5 ;  /* 0x3f0000000a117423 */ /* 0x001fe40000002009 */
[C---:B------:R-:W-:Y:S01]  /*08e0*/  @P0 FADD R21, R15.reuse, -12583039 ;  /* 0xcb40007f0f150421 */ /* 0x040fe20000000000 */
[----:B------:R-:W-:Y:S01]  /*08f0*/  @P0 SHF.L.U32 R26, R15, 0x17, RZ ;  /* 0x000000170f1a0819 */ /* 0x000fe200000006ff */
[----:B------:R-:W-:-:S02]  /*0900*/  FFMA.RM R12, R17, R8, 12582913 ;  /* 0x4b400001110c7423 */ /* 0x000fc40000004008 */
[----:B------:R-:W-:Y:S02]  /*0910*/  @P0 FFMA R21, R14, 1.4426950216293334961, -R21 ;  /* 0x3fb8aa3b0e150823 */ /* 0x000fe40000000815 */
[----:B------:R-:W-:Y:S01]  /*0920*/  @P1 FADD R16, R4, -R13 ;  /* 0x8000000d04101221 */ /* 0x000fe20000000000 */
[----:B------:R-:W-:Y:S01]  /*0930*/  @P1 MOV R4, R13 ;  /* 0x0000000d00041202 */ /* 0x000fe20000000f00 */
[----:B------:R-:W-:Y:S01]  /*0940*/  @P0 FFMA R20, R14, 1.925963033500011079e-08, R21 ;  /* 0x32a570600e140823 */ /* 0x000fe20000000015 */
[----:B------:R-:W-:Y:S01]  /*0950*/  FADD R21, R12, -12583039 ;  /* 0xcb40007f0c157421 */ /* 0x000fe20000000000 */
[-C--:B------:R-:W-:Y:S01]  /*0960*/  @P1 FFMA.SAT R17, R16, R9.reuse, 0.5 ;  /* 0x3f00000010111423 */ /* 0x080fe20000002009 */
[----:B----4-:R-:W-:Y:S01]  /*0970*/  FSETP.GT.AND P2, PT, R19, R4, PT ;  /* 0x000000041300720b */ /* 0x010fe20003f44000 */
[----:B------:R-:W-:Y:S01]  /*0980*/  FADD R22, -R4, R13 ;  /* 0x0000000d04167221 */ /* 0x000fe20000000100 */
[----:B------:R-:W-:Y:S01]  /*0990*/  FFMA R21, R10, 1.4426950216293334961, -R21 ;  /* 0x3fb8aa3b0a157823 */ /* 0x000fe20000000815 */
[----:B------:R-:W-:Y:S01]  /*09a0*/  @P1 FFMA.RM R14, R17, R8, 12582913 ;  /* 0x4b400001110e1423 */ /* 0x000fe20000004008 */
[----:B------:R-:W-:Y:S01]  /*09b0*/  SHF.L.U32 R27, R12, 0x17, RZ ;  /* 0x000000170c1b7819 */ /* 0x000fe200000006ff */
[----:B------:R0:W1:Y:S01]  /*09c0*/  @P0 MUFU.EX2 R17, R20 ;  /* 0x0000001400110308 */ /* 0x0000620000000800 */
[----:B------:R-:W-:Y:S01]  /*09d0*/  FFMA R24, R10, 1.925963033500011079e-08, R21 ;  /* 0x32a570600a187823 */ /* 0x000fe20000000015 */
[----:B------:R-:W-:Y:S01]  /*09e0*/  @P1 FADD R13, R14, -12583039 ;  /* 0xcb40007f0e0d1421 */ /* 0x000fe20000000000 */
[----:B------:R-:W-:-:S03]  /*09f0*/  FFMA.SAT R21, R22, R9, 0.5 ;  /* 0x3f00000016157423 */ /* 0x000fc60000002009 */
[----:B------:R-:W-:Y:S01]  /*0a00*/  @P1 FFMA R23, R16, 1.4426950216293334961, -R13 ;  /* 0x3fb8aa3b10171823 */ /* 0x000fe2000000080d */
[-C--:B------:R-:W-:Y:S01]  /*0a10*/  FFMA.RM R10, R21, R8.reuse, 12582913 ;  /* 0x4b400001150a7423 */ /* 0x080fe20000004008 */
[----:B------:R-:W-:Y:S01]  /*0a20*/  @P2 FADD R18, R4, -R19 ;  /* 0x8000001304122221 */ /* 0x000fe20000000000 */
[----:B------:R-:W-:Y:S01]  /*0a30*/  @P2 MOV R4, R19 ;  /* 0x0000001300042202 */ /* 0x000fe20000000f00 */
[----:B------:R-:W-:Y:S01]  /*0a40*/  @P1 FFMA R16, R16, 1.925963033500011079e-08, R23 ;  /* 0x32a5706010101823 */ /* 0x000fe20000000017 */
[----:B------:R-:W-:Y:S01]  /*0a50*/  FADD R23, R10, -12583039 ;  /* 0xcb40007f0a177421 */ /* 0x000fe20000000000 */
[----:B------:R-:W-:Y:S01]  /*0a60*/  @P2 FFMA.SAT R21, R18, R9, 0.5 ;  /* 0x3f00000012152423 */ /* 0x000fe20000002009 */
[----:B------:R-:W2:Y:S01]  /*0a70*/  MUFU.EX2 R13, R24 ;  /* 0x00000018000d7308 */ /* 0x000ea20000000800 */
[----:B0-----:R-:W-:Y:S01]  /*0a80*/  FADD R20, -R4, R19 ;  /* 0x0000001304147221 */ /* 0x001fe20000000100 */
[----:B------:R-:W-:Y:S01]  /*0a90*/  FFMA R23, R22, 1.4426950216293334961, -R23 ;  /* 0x3fb8aa3b16177823 */ /* 0x000fe20000000817 */
[-C--:B------:R-:W-:Y:S01]  /*0aa0*/  @P2 FFMA.RM R15, R21, R8.reuse, 12582913 ;  /* 0x4b400001150f2423 */ /* 0x080fe20000004008 */
[----:B-1----:R-:W-:Y:S01]  /*0ab0*/  @P0 FMUL R25, R26, R17 ;  /* 0x000000111a190220 */ /* 0x002fe20000400000 */
[----:B------:R-:W-:Y:S01]  /*0ac0*/  FFMA.SAT R21, R20, R9, 0.5 ;  /* 0x3f00000014157423 */ /* 0x000fe20000002009 */
[----:B------:R-:W-:Y:S01]  /*0ad0*/  FFMA R22, R22, 1.925963033500011079e-08, R23 ;  /* 0x32a5706016167823 */ /* 0x000fe20000000017 */
[----:B------:R-:W-:Y:S01]  /*0ae0*/  @P2 FADD R19, R15, -12583039 ;  /* 0xcb40007f0f132421 */ /* 0x000fe20000000000 */
[----:B------:R-:W0:Y:S01]  /*0af0*/  @P1 MUFU.EX2 R16, R16 ;  /* 0x0000001000101308 */ /* 0x000e220000000800 */
[----:B------:R-:W-:Y:S01]  /*0b00*/  FFMA.RM R17, R21, R8, 12582913 ;  /* 0x4b40000115117423 */ /* 0x000fe20000004008 */
[----:B------:R-:W-:Y:S01]  /*0b10*/  @P0 FMUL R6, R6, R25 ;  /* 0x0000001906060220 */ /* 0x000fe20000400000 */
[----:B------:R-:W-:Y:S01]  /*0b20*/  @P2 FFMA R23, R18, 1.4426950216293334961, -R19 ;  /* 0x3fb8aa3b12172823 */ /* 0x000fe20000000813 */
[----:B------:R-:W-:Y:S01]  /*0b30*/  @P1 SHF.L.U32 R25, R14, 0x17, RZ ;  /* 0x000000170e191819 */ /* 0x000fe200000006ff */
[----:B------:R-:W-:Y:S01]  /*0b40*/  FADD R21, R17, -12583039 ;  /* 0xcb40007f11157421 */ /* 0x000fe20000000000 */
[----:B-----5:R-:W-:Y:S01]  /*0b50*/  FSETP.GT.AND P0, PT, R11, R4, PT ;  /* 0x000000040b00720b */ /* 0x020fe20003f04000 */
[----:B------:R-:W-:Y:S01]  /*0b60*/  @P2 FFMA R23, R18, 1.925963033500011079e-08, R23 ;  /* 0x32a5706012172823 */ /* 0x000fe20000000017 */
[----:B------:R-:W1:Y:S01]  /*0b70*/  MUFU.EX2 R19, R22 ;  /* 0x0000001600137308 */ /* 0x000e620000000800 */
[----:B------:R-:W-:Y:S01]  /*0b80*/  FFMA R21, R20, 1.4426950216293334961, -R21 ;  /* 0x3fb8aa3b14157823 */ /* 0x000fe20000000815 */
[----:B--2---:R-:W-:Y:S01]  /*0b90*/  FFMA R13, R27, R13, R6 ;  /* 0x0000000d1b0d7223 */ /* 0x004fe20000000006 */
[----:B------:R-:W-:-:S02]  /*0ba0*/  SHF.L.U32 R10, R10, 0x17, RZ ;  /* 0x000000170a0a7819 */ /* 0x000fc400000006ff */
[----:B------:R-:W-:Y:S01]  /*0bb0*/  FFMA R21, R20, 1.925963033500011079e-08, R21 ;  /* 0x32a5706014157823 */ /* 0x000fe20000000015 */
[----:B------:R-:W-:Y:S02]  /*0bc0*/  @P2 SHF.L.U32 R15, R15, 0x17, RZ ;  /* 0x000000170f0f2819 */ /* 0x000fe400000006ff */
[----:B------:R-:W2:Y:S01]  /*0bd0*/  @P2 MUFU.EX2 R12, R23 ;  /* 0x00000017000c2308 */ /* 0x000ea20000000800 */
[----:B0-----:R-:W-:Y:S01]  /*0be0*/  @P1 FMUL R16, R25, R16 ;  /* 0x0000001019101220 */ /* 0x001fe20000400000 */
[----:B------:R-:W-:-:S03]  /*0bf0*/  SHF.L.U32 R17, R17, 0x17, RZ ;  /* 0x0000001711117819 */ /* 0x000fc600000006ff */
[----:B------:R-:W-:-:S03]  /*0c00*/  @P1 FMUL R13, R16, R13 ;  /* 0x0000000d100d1220 */ /* 0x000fc60000400000 */
[----:B------:R-:W0:Y:S01]  /*0c10*/  MUFU.EX2 R6, R21 ;  /* 0x0000001500067308 */ /* 0x000e220000000800 */
[----:B-1----:R-:W-:Y:S01]  /*0c20*/  FFMA R10, R10, R19, R13 ;  /* 0x000000130a0a7223 */ /* 0x002fe2000000000d */
[----:B--2---:R-:W-:-:S04]  /*0c30*/  @P2 FMUL R12, R15, R12 ;  /* 0x0000000c0f0c2220 */ /* 0x004fc80000400000 */
        /* <DEDUP_REMOVED lines=14> */
.L_x_5:
[----:B------:R-:W-:Y:S05]  /*0d20*/  BSYNC.RECONVERGENT B0 ;  /* 0x0000000000007941 */ /* 0x000fea0003800200 */
.L_x_4:
[----:B------:R-:W-:Y:S01]  /*0d30*/  FADD R6, -R4, R11 ;  /* 0x0000000b04067221 */ /* 0x000fe20000000100 */
[----:B------:R-:W-:Y:S01]  /*0d40*/  UIADD3 UR5, UPT, UPT, UR5, 0x4, URZ ;  /* 0x0000000405057890 */ /* 0x000fe2000fffe0ff */
[----:B------:R-:W-:Y:S02]  /*0d50*/  IADD3 R7, PT, PT, R7, 0x4, RZ ;  /* 0x0000000407077810 */ /* 0x000fe40007ffe0ff */
        /* <DEDUP_REMOVED lines=9> */
[----:B------:R-:W-:Y:S06]  /*0df0*/  BRA.U UP0, `(.L_x_6) ;  /* 0xfffffff900787547 */ /* 0x000fec000b83ffff */
.L_x_1:
[----:B------:R-:W-:Y:S01]  /*0e00*/  UISETP.NE.AND UP0, UPT, UR7, URZ, UPT ;  /* 0x000000ff0700728c */ /* 0x000fe2000bf05270 */
[----:B------:R-:W-:-:S08]  /*0e10*/  MOV R3, R6 ;  /* 0x0000000600037202 */ /* 0x000fd00000000f00 */
[----:B------:R-:W-:Y:S05]  /*0e20*/  BRA.U !UP0, `(.L_x_0) ;  /* 0x00000005086c7547 */ /* 0x000fea000b800000 */
[----:B------:R-:W-:-:S09]  /*0e30*/  UISETP.NE.AND UP0, UPT, UR7, 0x1, UPT ;  /* 0x000000010700788c */ /* 0x000fd2000bf05270 */
[----:B------:R-:W-:Y:S05]  /*0e40*/  BRA.U !UP0, `(.L_x_7) ;  /* 0x0000000108d47547 */ /* 0x000fea000b800000 */
[----:B------:R-:W0:Y:S01]  /*0e50*/  LDC.64 R6, c[0x0][0x380] ;  /* 0x0000e000ff067b82 */ /* 0x000e220000000a00 */
[----:B------:R-:W-:-:S05]  /*0e60*/  IADD3 R9, PT, PT, R5, UR4, RZ ;  /* 0x0000000405097c10 */ /* 0x000fca000fffe0ff */
[----:B0-----:R-:W-:-:S05]  /*0e70*/  IMAD.WIDE R8, R9, 0x4, R6 ;  /* 0x0000000409087825 */ /* 0x001fca00078e0206 */
[----:B------:R-:W2:Y:S04]  /*0e80*/  LDG.E R15, desc[UR12][R8.64] ;  /* 0x0000000c080f7981 */ /* 0x000ea8000c1e1900 */
[----:B------:R-:W3:Y:S01]  /*0e90*/  LDG.E R7, desc[UR12][R8.64+0x4] ;  /* 0x0000040c08077981 */ /* 0x000ee2000c1e1900 */
[----:B------:R-:W-:Y:S01]  /*0ea0*/  HFMA2 R2, -RZ, RZ, 0.96630859375, -0.0022525787353515625 ;  /* 0x3bbb989dff027431 */ /* 0x000fe200000001ff */
[----:B------:R-:W-:Y:S01]  /*0eb0*/  MOV R6, 0x437c0000 ;  /* 0x437c000000067802 */ /* 0x000fe20000000f00 */
[----:B------:R-:W-:Y:S01]  /*0ec0*/  BSSY.RECONVERGENT B0, `(.L_x_8) ;  /* 0x0000023000007945 */ /* 0x000fe20003800200 */
[----:B--2---:R-:W-:-:S13]  /*0ed0*/  FSETP.GT.AND P0, PT, R15, R4, PT ;  /* 0x000000040f00720b */ /* 0x004fda0003f04000 */
[----:B------:R-:W-:Y:S01]  /*0ee0*/  @P0 FADD R11, R4, -R15 ;  /* 0x8000000f040b0221 */ /* 0x000fe20000000000 */
[----:B------:R-:W-:-:S03]  /*0ef0*/  @P0 MOV R4, R15 ;  /* 0x0000000f00040202 */ /* 0x000fc60000000f00 */
[----:B------:R-:W-:Y:S01]  /*0f00*/  @P0 FFMA.SAT R13, R11, R2, 0.5 ;  /* 0x3f0000000b0d0423 */ /* 0x000fe20000002002 */
[----:B---3--:R-:W-:Y:S01]  /*0f10*/  FSETP.GT.AND P1, PT, R7, R4, PT ;  /* 0x000000040700720b */ /* 0x008fe20003f24000 */
[----:B------:R-:W-:Y:S02]  /*0f20*/  FADD R15, -R4, R15 ;  /* 0x0000000f040f7221 */ /* 0x000fe40000000100 */
[----:B------:R-:W-:Y:S02]  /*0f30*/  @P0 FFMA.RM R13, R13, R6, 12582913 ;  /* 0x4b4000010d0d0423 */ /* 0x000fe40000004006 */
[----:B------:R-:W-:Y:S02]  /*0f40*/  FFMA.SAT R17, R15, R2, 0.5 ;  /* 0x3f0000000f117423 */ /* 0x000fe40000002002 */
[C---:B------:R-:W-:Y:S01]  /*0f50*/  @P0 FADD R10, R13.reuse, -12583039 ;  /* 0xcb40007f0d0a0421 */ /* 0x040fe20000000000 */
[----:B------:R-:W-:Y:S01]  /*0f60*/  @P0 SHF.L.U32 R13, R13, 0x17, RZ ;  /* 0x000000170d0d0819 */ /* 0x000fe200000006ff */
[----:B------:R-:W-:-:S02]  /*0f70*/  FFMA.RM R17, R17, R6, 12582913 ;  /* 0x4b40000111117423 */ /* 0x000fc40000004006 */
[----:B------:R-:W-:Y:S02]  /*0f80*/  @P0 FFMA R10, R11, 1.4426950216293334961, -R10 ;  /* 0x3fb8aa3b0b0a0823 */ /* 0x000fe4000000080a */
[C---:B------:R-:W-:Y:S01]  /*0f90*/  FADD R8, R17.reuse, -12583039 ;  /* 0xcb40007f11087421 */ /* 0x040fe20000000000 */
[----:B------:R-:W-:Y:S01]  /*0fa0*/  SHF.L.U32 R12, R17, 0x17, RZ ;  /* 0x00000017110c7819 */ /* 0x000fe200000006ff */
[----:B------:R-:W-:Y:S02]  /*0fb0*/  @P0 FFMA R10, R11, 1.925963033500011079e-08, R10 ;  /* 0x32a570600b0a0823 */ /* 0x000fe4000000000a */
[----:B------:R-:W-:-:S04]  /*0fc0*/  FFMA R8, R15, 1.4426950216293334961, -R8 ;  /* 0x3fb8aa3b0f087823 */ /* 0x000fc80000000808 */
[----:B------:R-:W0:Y:S01]  /*0fd0*/  @P0 MUFU.EX2 R10, R10 ;  /* 0x0000000a000a0308 */ /* 0x000e220000000800 */
[----:B------:R-:W-:-:S07]  /*0fe0*/  FFMA R15, R15, 1.925963033500011079e-08, R8 ;  /* 0x32a570600f0f7823 */ /* 0x000fce0000000008 */
[----:B------:R-:W1:Y:S01]  /*0ff0*/  MUFU.EX2 R15, R15 ;  /* 0x0000000f000f7308 */ /* 0x000e620000000800 */
[----:B0-----:R-:W-:-:S04]  /*1000*/  @P0 FMUL R8, R13, R10 ;  /* 0x0000000a0d080220 */ /* 0x001fc80000400000 */
[----:B------:R-:W-:-:S04]  /*1010*/  @P0 FMUL R3, R8, R3 ;  /* 0x0000000308030220 */ /* 0x000fc80000400000 */
[----:B-1----:R-:W-:Y:S01]  /*1020*/  FFMA R3, R12, R15, R3 ;  /* 0x0000000f0c037223 */ /* 0x002fe20000000003 */
        /* <DEDUP_REMOVED lines=12> */
.L_x_9:
[----:B------:R-:W-:Y:S05]  /*10f0*/  BSYNC.RECONVERGENT B0 ;  /* 0x0000000000007941 */ /* 0x000fea0003800200 */
.L_x_8:
[----:B------:R-:W-:Y:S01]  /*1100*/  FADD R7, -R4, R7 ;  /* 0x0000000704077221 */ /* 0x000fe20000000100 */
[----:B------:R-:W-:-:S03]  /*1110*/  UIADD3 UR4, UPT, UPT, UR4, 0x2, URZ ;  /* 0x0000000204047890 */ /* 0x000fc6000fffe0ff */
[----:B------:R-:W-:-:S04]  /*1120*/  FFMA.SAT R9, R7, R2, 0.5 ;  /* 0x3f00000007097423 */ /* 0x000fc80000002002 */
[----:B------:R-:W-:-:S04]  /*1130*/  FFMA.RM R9, R9, R6, 12582913 ;  /* 0x4b40000109097423 */ /* 0x000fc80000004006 */
[C---:B------:R-:W-:Y:S01]  /*1140*/  FADD R2, R9.reuse, -12583039 ;  /* 0xcb40007f09027421 */ /* 0x040fe20000000000 */
[----:B------:R-:W-:-:S03]  /*1150*/  SHF.L.U32 R6, R9, 0x17, RZ ;  /* 0x0000001709067819 */ /* 0x000fc600000006ff */
[----:B------:R-:W-:-:S04]  /*1160*/  FFMA R2, R7, 1.4426950216293334961, -R2 ;  /* 0x3fb8aa3b07027823 */ /* 0x000fc80000000802 */
[----:B------:R-:W-:-:S06]  /*1170*/  FFMA R2, R7, 1.925963033500011079e-08, R2 ;  /* 0x32a5706007027823 */ /* 0x000fcc0000000002 */
[----:B------:R-:W0:Y:S02]  /*1180*/  MUFU.EX2 R2, R2 ;  /* 0x0000000200027308 */ /* 0x000e240000000800 */
[----:B0-----:R-:W-:-:S07]  /*1190*/  FFMA R3, R6, R2, R3 ;  /* 0x0000000206037223 */ /* 0x001fce0000000003 */
.L_x_7:
[----:B------:R-:W0:Y:S02]  /*11a0*/  LDCU UR5, c[0x0][0x394] ;  /* 0x00007280ff0577ac */ /* 0x000e240008000800 */
[----:B0-----:R-:W-:-:S04]  /*11b0*/  ULOP3.LUT UR5, UR5, 0x1, URZ, 0xc0, !UPT ;  /* 0x0000000105057892 */ /* 0x001fc8000f8ec0ff */
[----:B------:R-:W-:-:S09]  /*11c0*/  UISETP.NE.U32.AND UP0, UPT, UR5, 0x1, UPT ;  /* 0x000000010500788c */ /* 0x000fd2000bf05070 */
[----:B------:R-:W-:Y:S05]  /*11d0*/  BRA.U UP0, `(.L_x_0) ;  /* 0x0000000100807547 */ /* 0x000fea000b800000 */
[----:B------:R-:W0:Y:S01]  /*11e0*/  LDC.64 R6, c[0x0][0x380] ;  /* 0x0000e000ff067b82 */ /* 0x000e220000000a00 */
[----:B------:R-:W-:-:S05]  /*11f0*/  IADD3 R5, PT, PT, R5, UR4, RZ ;  /* 0x0000000405057c10 */ /* 0x000fca000fffe0ff */
[----:B0-----:R-:W-:-:S06]  /*1200*/  IMAD.WIDE R6, R5, 0x4, R6 ;  /* 0x0000000405067825 */ /* 0x001fcc00078e0206 */
[----:B------:R-:W2:Y:S01]  /*1210*/  LDG.E R7, desc[UR12][R6.64] ;  /* 0x0000000c06077981 */ /* 0x000ea2000c1e1900 */
[----:B------:R-:W-:Y:S01]  /*1220*/  BSSY.RECONVERGENT B0, `(.L_x_10) ;  /* 0x0000011000007945 */ /* 0x000fe20003800200 */
[----:B------:R-:W-:Y:S01]  /*1230*/  HFMA2 R11, -RZ, RZ, 0.96630859375, -0.0022525787353515625 ;  /* 0x3bbb989dff0b7431 */ /* 0x000fe200000001ff */
[----:B--2---:R-:W-:-:S13]  /*1240*/  FSETP.GT.AND P0, PT, R7, R4, PT ;  /* 0x000000040700720b */ /* 0x004fda0003f04000 */
[----:B------:R-:W-:Y:S05]  /*1250*/  @!P0 BRA `(.L_x_11) ;  /* 0x0000000000348947 */ /* 0x000fea0003800000 */
[----:B------:R-:W-:Y:S01]  /*1260*/  MOV R5, 0x3bbb989d ;  /* 0x3bbb989d00057802 */ /* 0x000fe20000000f00 */
[----:B------:R-:W-:Y:S01]  /*1270*/  FADD R2, R4, -R7 ;  /* 0x8000000704027221 */ /* 0x000fe20000000000 */
[----:B------:R-:W-:-:S03]  /*1280*/  MOV R9, 0x437c0000 ;  /* 0x437c000000097802 */ /* 0x000fc60000000f00 */
[----:B------:R-:W-:-:S04]  /*1290*/  FFMA.SAT R4, R2, R5, 0.5 ;  /* 0x3f00000002047423 */ /* 0x000fc80000002005 */
[----:B------:R-:W-:-:S04]  /*12a0*/  FFMA.RM R4, R4, R9, 12582913 ;  /* 0x4b40000104047423 */ /* 0x000fc80000004009 */
[C---:B------:R-:W-:Y:S01]  /*12b0*/  FADD R5, R4.reuse, -12583039 ;  /* 0xcb40007f04057421 */ /* 0x040fe20000000000 */
[----:B------:R-:W-:-:S03]  /*12c0*/  SHF.L.U32 R4, R4, 0x17, RZ ;  /* 0x0000001704047819 */ /* 0x000fc600000006ff */
[----:B------:R-:W-:-:S04]  /*12d0*/  FFMA R5, R2, 1.4426950216293334961, -R5 ;  /* 0x3fb8aa3b02057823 */ /* 0x000fc80000000805 */
[----:B------:R-:W-:-:S06]  /*12e0*/  FFMA R5, R2, 1.925963033500011079e-08, R5 ;  /* 0x32a5706002057823 */ /* 0x000fcc0000000005 */
[----:B------:R-:W0:Y:S02]  /*12f0*/  MUFU.EX2 R5, R5 ;  /* 0x0000000500057308 */ /* 0x000e240000000800 */
[----:B0-----:R-:W-:Y:S01]  /*1300*/  FMUL R2, R4, R5 ;  /* 0x0000000504027220 */ /* 0x001fe20000400000 */
[----:B------:R-:W-:-:S03]  /*1310*/  MOV R4, R7 ;  /* 0x0000000700047202 */ /* 0x000fc60000000f00 */
[----:B------:R-:W-:-:S07]  /*1320*/  FMUL R3, R2, R3 ;  /* 0x0000000302037220 */ /* 0x000fce0000400000 */
.L_x_11:
[----:B------:R-:W-:Y:S05]  /*1330*/  BSYNC.RECONVERGENT B0 ;  /* 0x0000000000007941 */ /* 0x000fea0003800200 */
.L_x_10:
[----:B------:R-:W-:Y:S01]  /*1340*/  FADD R2, -R4, R7 ;  /* 0x0000000704027221 */ /* 0x000fe20000000100 */
[----:B------:R-:W-:-:S03]  /*1350*/  MOV R6, 0x437c0000 ;  /* 0x437c000000067802 */ /* 0x000fc60000000f00 */
[----:B------:R-:W-:-:S04]  /*1360*/  FFMA.SAT R5, R2, R11, 0.5 ;  /* 0x3f00000002057423 */ /* 0x000fc8000000200b */
[----:B------:R-:W-:-:S04]  /*1370*/  FFMA.RM R5, R5, R6, 12582913 ;  /* 0x4b40000105057423 */ /* 0x000fc80000004006 */
[----:B------:R-:W-:-:S04]  /*1380*/  FADD R7, R5, -12583039 ;  /* 0xcb40007f05077421 */ /* 0x000fc80000000000 */
[----:B------:R-:W-:-:S04]  /*1390*/  FFMA R7, R2, 1.4426950216293334961, -R7 ;  /* 0x3fb8aa3b02077823 */ /* 0x000fc80000000807 */
[----:B------:R-:W-:Y:S01]  /*13a0*/  FFMA R7, R2, 1.925963033500011079e-08, R7 ;  /* 0x32a5706002077823 */ /* 0x000fe20000000007 */
[----:B------:R-:W-:-:S05]  /*13b0*/  SHF.L.U32 R2, R5, 0x17, RZ ;  /* 0x0000001705027819 */ /* 0x000fca00000006ff */
[----:B------:R-:W0:Y:S02]  /*13c0*/  MUFU.EX2 R7, R7 ;  /* 0x0000000700077308 */ /* 0x000e240000000800 */
[----:B0-----:R-:W-:-:S07]  /*13d0*/  FFMA R3, R2, R7, R3 ;  /* 0x0000000702037223 */ /* 0x001fce0000000003 */
.L_x_0:
[----:B------:R-:W0:Y:S02]  /*13e0*/  LDC R7, c[0x0][0x394] ;  /* 0x0000e500ff077b82 */ /* 0x000e240000000800 */
[----:B0-----:R-:W-:-:S13]  /*13f0*/  ISETP.GE.AND P0, PT, R7, 0x1, PT ;  /* 0x000000010700780c */ /* 0x001fda0003f06270 */
[----:B------:R-:W-:Y:S05]  /*1400*/  @!P0 EXIT ;  /* 0x000000000000894d */ /* 0x000fea0003800000 */
[C---:B------:R-:W-:Y:S01]  /*1410*/  ISETP.GE.U32.AND P0, PT, R7.reuse, 0x8, PT ;  /* 0x000000080700780c */ /* 0x040fe20003f06070 */
[----:B------:R-:W-:Y:S02]  /*1420*/  HFMA2 R6, -RZ, RZ, 0, 0 ;  /* 0x00000000ff067431 */ /* 0x000fe400000001ff */
[----:B------:R-:W-:Y:S01]  /*1430*/  IMAD R5, R0, R7, RZ ;  /* 0x0000000700057224 */ /* 0x000fe200078e02ff */
[----:B------:R-:W-:-:S09]  /*1440*/  LOP3.LUT R19, R7, 0x7, RZ, 0xc0, !PT ;  /* 0x0000000707137812 */ /* 0x000fd200078ec0ff */
[----:B------:R-:W-:Y:S05]  /*1450*/  @!P0 BRA `(.L_x_12) ;  /* 0x0000000c00888947 */ /* 0x000fea0003800000 */
[----:B------:R-:W0:Y:S01]  /*1460*/  LDCU.128 UR8, c[0x0][0x380] ;  /* 0x00007000ff0877ac */ /* 0x000e220008000c00 */
[----:B------:R-:W-:Y:S02]  /*1470*/  LOP3.LUT R6, R7, 0x7ffffff8, RZ, 0xc0, !PT ;  /* 0x7ffffff807067812 */ /* 0x000fe400078ec0ff */
[----:B------:R-:W-:Y:S02]  /*1480*/  MOV R18, R5 ;  /* 0x0000000500127202 */ /* 0x000fe40000000f00 */
[----:B------:R-:W-:Y:S01]  /*1490*/  IADD3 R16, PT, PT, -R6, RZ, RZ ;  /* 0x000000ff06107210 */ /* 0x000fe20007ffe1ff */
[----:B0-----:R-:W-:Y:S02]  /*14a0*/  UIADD3 UR6, UP0, UPT, UR8, 0x10, URZ ;  /* 0x0000001008067890 */ /* 0x001fe4000ff1e0ff */
[----:B------:R-:W-:Y:S02]  /*14b0*/  UIADD3 UR4, UP1, UPT, UR10, 0x10, URZ ;  /* 0x000000100a047890 */ /* 0x000fe4000ff3e0ff */
[----:B------:R-:W-:-:S02]  /*14c0*/  UIADD3.X UR7, UPT, UPT, URZ, UR9, URZ, UP0, !UPT ;  /* 0x00000009ff077290 */ /* 0x000fc400087fe4ff */
[----:B------:R-:W-:-:S12]  /*14d0*/  UIADD3.X UR5, UPT, UPT, URZ, UR11, URZ, UP1, !UPT ;  /* 0x0000000bff057290 */ /* 0x000fd80008ffe4ff */
.L_x_29:
[----:B------:R-:W-:Y:S02]  /*14e0*/  MOV R14, UR6 ;  /* 0x00000006000e7c02 */ /* 0x000fe40008000f00 */
[----:B------:R-:W-:-:S03]  /*14f0*/  MOV R15, UR7 ;  /* 0x00000007000f7c02 */ /* 0x000fc60008000f00 */
[----:B------:R-:W-:-:S05]  /*1500*/  IMAD.WIDE R14, R18, 0x4, R14 ;  /* 0x00000004120e7825 */ /* 0x000fca00078e020e */
[----:B0-----:R-:W2:Y:S01]  /*1510*/  LDG.E R7, desc[UR12][R14.64+-0x10] ;  /* 0xfffff00c0e077981 */ /* 0x001ea2000c1e1900 */
[----:B------:R-:W-:Y:S01]  /*1520*/  HFMA2 R9, -RZ, RZ, 3.7421875, 0 ;  /* 0x437c0000ff097431 */ /* 0x000fe200000001ff */
[----:B------:R-:W-:Y:S01]  /*1530*/  MOV R0, 0x3bbb989d ;  /* 0x3bbb989d00007802 */ /* 0x000fe20000000f00 */
[----:B------:R-:W0:Y:S01]  /*1540*/  MUFU.RCP R8, R3 ;  /* 0x0000000300087308 */ /* 0x000e220000001000 */
[----:B------:R-:W-:Y:S01]  /*1550*/  MOV R10, UR4 ;  /* 0x00000004000a7c02 */ /* 0x000fe20008000f00 */
[----:B------:R-:W-:Y:S01]  /*1560*/  BSSY.RECONVERGENT B2, `(.L_x_13) ;  /* 0x0000018000027945 */ /* 0x000fe20003800200 */
[----:B------:R-:W-:Y:S02]  /*1570*/  MOV R11, UR5 ;  /* 0x00000005000b7c02 */ /* 0x000fe40008000f00 */
[----:B------:R-:W-:Y:S01]  /*1580*/  IADD3 R16, PT, PT, R16, 0x8, RZ ;  /* 0x0000000810107810 */ /* 0x000fe20007ffe0ff */
[----:B------:R-:W-:-:S03]  /*1590*/  IMAD.WIDE R10, R18, 0x4, R10 ;  /* 0x00000004120a7825 */ /* 0x000fc600078e020a */
[----:B------:R-:W-:Y:S01]  /*15a0*/  ISETP.NE.AND P2, PT, R16, RZ, PT ;  /* 0x000000ff1000720c */ /* 0x000fe20003f45270 */
[----:B--2---:R-:W-:-:S04]  /*15b0*/  FADD R7, R7, -R4 ;  /* 0x8000000407077221 */ /* 0x004fc80000000000 */
[----:B------:R-:W-:-:S04]  /*15c0*/  FFMA.SAT R0, R7, R0, 0.5 ;  /* 0x3f00000007007423 */ /* 0x000fc80000002000 */
[----:B------:R-:W-:Y:S01]  /*15d0*/  FFMA.RM R0, R0, R9, 12582913 ;  /* 0x4b40000100007423 */ /* 0x000fe20000004009 */
[----:B0-----:R-:W-:-:S03]  /*15e0*/  FFMA R9, R8, -R3, 1 ;  /* 0x3f80000008097423 */ /* 0x001fc60000000803 */
[C---:B------:R-:W-:Y:S01]  /*15f0*/  FADD R2, R0.reuse, -12583039 ;  /* 0xcb40007f00027421 */ /* 0x040fe20000000000 */
[----:B------:R-:W-:Y:S01]  /*1600*/  SHF.L.U32 R0, R0, 0x17, RZ ;  /* 0x0000001700007819 */ /* 0x000fe200000006ff */
[----:B------:R-:W-:Y:S02]  /*1610*/  FFMA R9, R8, R9, R8 ;  /* 0x0000000908097223 */ /* 0x000fe40000000008 */
[----:B------:R-:W-:-:S04]  /*1620*/  FFMA R2, R7, 1.4426950216293334961, -R2 ;  /* 0x3fb8aa3b07027823 */ /* 0x000fc80000000802 */
[----:B------:R-:W-:-:S04]  /*1630*/  FFMA R2, R7, 1.925963033500011079e-08, R2 ;  /* 0x32a5706007027823 */ /* 0x000fc80000000002 */
[----:B------:R-:W0:Y:S02]  /*1640*/  MUFU.EX2 R7, R2 ;  /* 0x0000000200077308 */ /* 0x000e240000000800 */
[----:B0-----:R-:W-:-:S06]  /*1650*/  FMUL R0, R0, R7 ;  /* 0x0000000700007220 */ /* 0x001fcc0000400000 */
[----:B------:R-:W0:Y:S01]  /*1660*/  FCHK P0, R0, R3 ;  /* 0x0000000300007302 */ /* 0x000e220000000000 */
[----:B------:R-:W-:-:S04]  /*1670*/  FFMA R8, R0, R9, RZ ;  /* 0x0000000900087223 */ /* 0x000fc800000000ff */
[----:B------:R-:W-:-:S04]  /*1680*/  FFMA R2, R8, -R3, R0 ;  /* 0x8000000308027223 */ /* 0x000fc80000000000 */
[----:B------:R-:W-:Y:S01]  /*1690*/  FFMA R9, R9, R2, R8 ;  /* 0x0000000209097223 */ /* 0x000fe20000000008 */
[----:B0-----:R-:W-:Y:S06]  /*16a0*/  @!P0 BRA `(.L_x_14) ;  /* 0x00000000000c8947 */ /* 0x001fec0003800000 */
[----:B------:R-:W-:-:S07]  /*16b0*/  MOV R2, 0x16d0 ;  /* 0x000016d000027802 */ /* 0x000fce0000000f00 */
[----:B------:R-:W-:Y:S05]  /*16c0*/  CALL.REL.NOINC `($__internal_0_$__cuda_sm3x_div_rn_noftz_f32_slowpath) ;  /* 0x0000001800447944 */ /* 0x000fea0003c00000 */
[----:B------:R-:W-:-:S07]  /*16d0*/  MOV R9, R7 ;  /* 0x0000000700097202 */ /* 0x000fce0000000f00 */
.L_x_14:
[----:B------:R-:W-:Y:S05]  /*16e0*/  BSYNC.RECONVERGENT B2 ;  /* 0x0000000000027941 */ /* 0x000fea0003800200 */
.L_x_13:
[----:B------:R0:W-:Y:S04]  /*16f0*/  STG.E desc[UR12][R10.64+-0x10], R9 ;  /* 0xfffff0090a007986 */ /* 0x0001e8000c10190c */
[----:B------:R-:W2:Y:S01]  /*1700*/  LDG.E R7, desc[UR12][R14.64+-0xc] ;  /* 0xfffff40c0e077981 */ /* 0x000ea2000c1e1900 */
[----:B------:R-:W-:Y:S01]  /*1710*/  HFMA2 R0, -RZ, RZ, 0.96630859375, -0.0022525787353515625 ;  /* 0x3bbb989dff007431 */ /* 0x000fe200000001ff */
[----:B------:R-:W-:Y:S01]  /*1720*/  MOV R13, 0x437c0000 ;  /* 0x437c0000000d7802 */ /* 0x000fe20000000f00 */
[----:B------:R-:W0:Y:S01]  /*1730*/  MUFU.RCP R8, R3 ;  /* 0x0000000300087308 */ /* 0x000e220000001000 */
[----:B------:R-:W-:Y:S01]  /*1740*/  BSSY.RECONVERGENT B2, `(.L_x_15) ;  /* 0x0000014000027945 */ /* 0x000fe20003800200 */
[----:B0-----:R-:W-:Y:S01]  /*1750*/  FFMA R9, R8, -R3, 1 ;  /* 0x3f80000008097423 */ /* 0x001fe20000000803 */
[----:B--2---:R-:W-:-:S04]  /*1760*/  FADD R7, R7, -R4 ;  /* 0x8000000407077221 */ /* 0x004fc80000000000 */
        /* <DEDUP_REMOVED lines=8> */
[----:B------:R-:W-:-:S05]  /*17f0*/  FFMA R0, R8, R9, R8 ;  /* 0x0000000908007223 */ /* 0x000fca0000000008 */
[----:B------:R-:W0:Y:S01]  /*1800*/  FCHK P0, R12, R3 ;  /* 0x000000030c007302 */ /* 0x000e220000000000 */
[----:B------:R-:W-:-:S04]  /*1810*/  FFMA R7, R0, R12, RZ ;  /* 0x0000000c00077223 */ /* 0x000fc800000000ff */
[----:B------:R-:W-:-:S04]  /*1820*/  FFMA R8, R7, -R3, R12 ;  /* 0x8000000307087223 */ /* 0x000fc8000000000c */
[----:B------:R-:W-:Y:S01]  /*1830*/  FFMA R7, R0, R8, R7 ;  /* 0x0000000800077223 */ /* 0x000fe20000000007 */
[----:B0-----:R-:W-:Y:S06]  /*1840*/  @!P0 BRA `(.L_x_16) ;  /* 0x00000000000c8947 */ /* 0x001fec0003800000 */
[----:B------:R-:W-:Y:S02]  /*1850*/  MOV R0, R12 ;  /* 0x0000000c00007202 */ /* 0x000fe40000000f00 */
[----:B------:R-:W-:-:S07]  /*1860*/  MOV R2, 0x1880 ;  /* 0x0000188000027802 */ /* 0x000fce0000000f00 */
[----:B------:R-:W-:Y:S05]  /*1870*/  CALL.REL.NOINC `($__internal_0_$__cuda_sm3x_div_rn_noftz_f32_slowpath) ;  /* 0x0000001400d87944 */ /* 0x000fea0003c00000 */
.L_x_16:
[----:B------:R-:W-:Y:S05]  /*1880*/  BSYNC.RECONVERGENT B2 ;  /* 0x0000000000027941 */ /* 0x000fea0003800200 */
.L_x_15:
[----:B------:R0:W-:Y:S04]  /*1890*/  STG.E desc[UR12][R10.64+-0xc], R7 ;  /* 0xfffff4070a007986 */ /* 0x0001e8000c10190c */
[----:B------:R-:W2:Y:S01]  /*18a0*/  LDG.E R9, desc[UR12][R14.64+-0x8] ;  /* 0xfffff80c0e097981 */ /* 0x000ea2000c1e1900 */
[----:B------:R-:W-:Y:S01]  /*18b0*/  HFMA2 R0, -RZ, RZ, 0.96630859375, -0.0022525787353515625 ;  /* 0x3bbb989dff007431 */ /* 0x000fe200000001ff */
[----:B------:R-:W-:Y:S01]  /*18c0*/  MOV R13, 0x437c0000 ;  /* 0x437c0000000d7802 */ /* 0x000fe20000000f00 */
[----:B------:R-:W1:Y:S01]  /*18d0*/  MUFU.RCP R8, R3 ;  /* 0x0000000300087308 */ /* 0x000e620000001000 */
[----:B------:R-:W-:Y:S01]  /*18e0*/  BSSY.RECONVERGENT B2, `(.L_x_17) ;  /* 0x0000014000027945 */ /* 0x000fe20003800200 */
[----:B--2---:R-:W-:-:S04]  /*18f0*/  FADD R9, R9, -R4 ;  /* 0x8000000409097221 */ /* 0x004fc80000000000 */
[----:B------:R-:W-:-:S04]  /*1900*/  FFMA.SAT R0, R9, R0, 0.5 ;  /* 0x3f00000009007423 */ /* 0x000fc80000002000 */
[----:B------:R-:W-:-:S04]  /*1910*/  FFMA.RM R0, R0, R13, 12582913 ;  /* 0x4b40000100007423 */ /* 0x000fc8000000400d */
[C---:B------:R-:W-:Y:S01]  /*1920*/  FADD R2, R0.reuse, -12583039 ;  /* 0xcb40007f00027421 */ /* 0x040fe20000000000 */
[----:B------:R-:W-:-:S03]  /*1930*/  SHF.L.U32 R0, R0, 0x17, RZ ;  /* 0x0000001700007819 */ /* 0x000fc600000006ff */
[----:B------:R-:W-:-:S04]  /*1940*/  FFMA R2, R9, 1.4426950216293334961, -R2 ;  /* 0x3fb8aa3b09027823 */ /* 0x000fc80000000802 */
[----:B------:R-:W-:Y:S01]  /*1950*/  FFMA R2, R9, 1.925963033500011079e-08, R2 ;  /* 0x32a5706009027823 */ /* 0x000fe20000000002 */
[----:B-1----:R-:W-:-:S03]  /*1960*/  FFMA R9, R8, -R3, 1 ;  /* 0x3f80000008097423 */ /* 0x002fc60000000803 */
[----:B0-----:R-:W0:Y:S02]  /*1970*/  MUFU.EX2 R7, R2 ;  /* 0x0000000200077308 */ /* 0x001e240000000800 */
        /* <DEDUP_REMOVED lines=10> */
.L_x_18:
[----:B------:R-:W-:Y:S05]  /*1a20*/  BSYNC.RECONVERGENT B2 ;  /* 0x0000000000027941 */ /* 0x000fea0003800200 */
.L_x_17:
        /* <DEDUP_REMOVED lines=25> */
.L_x_20:
[----:B------:R-:W-:Y:S05]  /*1bc0*/  BSYNC.RECONVERGENT B2 ;  /* 0x0000000000027941 */ /* 0x000fea0003800200 */
.L_x_19:
        /* <DEDUP_REMOVED lines=25> */
.L_x_22:
[----:B------:R-:W-:Y:S05]  /*1d60*/  BSYNC.RECONVERGENT B2 ;  /* 0x0000000000027941 */ /* 0x000fea0003800200 */
.L_x_21:
        /* <DEDUP_REMOVED lines=25> */
.L_x_24:
[----:B------:R-:W-:Y:S05]  /*1f00*/  BSYNC.RECONVERGENT B2 ;  /* 0x0000000000027941 */ /* 0x000fea0003800200 */
.L_x_23:
        /* <DEDUP_REMOVED lines=25> */
.L_x_26:
[----:B------:R-:W-:Y:S05]  /*20a0*/  BSYNC.RECONVERGENT B2 ;  /* 0x0000000000027941 */ /* 0x000fea0003800200 */
.L_x_25:
        /* <DEDUP_REMOVED lines=13> */
[----:B------:R-:W-:Y:S01]  /*2180*/  FFMA R9, R0, 1.925963033500011079e-08, R9 ;  /* 0x32a5706000097823 */ /* 0x000fe20000000009 */
[----:B------:R-:W-:-:S05]  /*2190*/  FFMA R0, R8, R7, R8 ;  /* 0x0000000708007223 */ /* 0x000fca0000000008 */
[----:B------:R-:W0:Y:S02]  /*21a0*/  MUFU.EX2 R9, R9 ;  /* 0x0000000900097308 */ /* 0x000e240000000800 */
[----:B0-----:R-:W-:-:S06]  /*21b0*/  FMUL R13, R2, R9 ;  /* 0x00000009020d7220 */ /* 0x001fcc0000400000 */
        /* <DEDUP_REMOVED lines=8> */
.L_x_28:
[----:B------:R-:W-:Y:S05]  /*2240*/  BSYNC.RECONVERGENT B2 ;  /* 0x0000000000027941 */ /* 0x000fea0003800200 */
.L_x_27:
[----:B------:R0:W-:Y:S01]  /*2250*/  STG.E desc[UR12][R10.64+0xc], R7 ;  /* 0x00000c070a007986 */ /* 0x0001e2000c10190c */
[----:B------:R-:W-:Y:S01]  /*2260*/  IADD3 R18, PT, PT, R18, 0x8, RZ ;  /* 0x0000000812127810 */ /* 0x000fe20007ffe0ff */
[----:B------:R-:W-:Y:S06]  /*2270*/  @P2 BRA `(.L_x_29) ;  /* 0xfffffff000982947 */ /* 0x000fec000383ffff */
.L_x_12:
[----:B------:R-:W-:-:S13]  /*2280*/  ISETP.NE.AND P0, PT, R19, RZ, PT ;  /* 0x000000ff1300720c */ /* 0x000fda0003f05270 */
[----:B------:R-:W-:Y:S05]  /*2290*/  @!P0 EXIT ;  /* 0x000000000000894d */ /* 0x000fea0003800000 */
[----:B------:R-:W1:Y:S01]  /*22a0*/  LDCU UR4, c[0x0][0x394] ;  /* 0x00007280ff0477ac */ /* 0x000e620008000800 */
[----:B------:R-:W-:Y:S01]  /*22b0*/  ISETP.GE.U32.AND P0, PT, R19, 0x4, PT ;  /* 0x000000041300780c */ /* 0x000fe20003f06070 */
[----:B-1----:R-:W-:-:S12]  /*22c0*/  ULOP3.LUT UR4, UR4, 0x3, URZ, 0xc0, !UPT ;  /* 0x0000000304047892 */ /* 0x002fd8000f8ec0ff */
[----:B------:R-:W-:Y:S05]  /*22d0*/  @!P0 BRA `(.L_x_30) ;  /* 0x0000000400b88947 */ /* 0x000fea0003800000 */
[----:B------:R-:W1:Y:S01]  /*22e0*/  LDC.64 R14, c[0x0][0x380] ;  /* 0x0000e000ff0e7b82 */ /* 0x000e620000000a00 */
[----:B0-----:R-:W-:-:S05]  /*22f0*/  IADD3 R10, PT, PT, R5, R6, RZ ;  /* 0x00000006050a7210 */ /* 0x001fca0007ffe0ff */
[----:B-1----:R-:W-:-:S05]  /*2300*/  IMAD.WIDE R14, R10, 0x4, R14 ;  /* 0x000000040a0e7825 */ /* 0x002fca00078e020e */
[----:B------:R-:W2:Y:S01]  /*2310*/  LDG.E R7, desc[UR12][R14.64] ;  /* 0x0000000c0e077981 */ /* 0x000ea2000c1e1900 */
[----:B------:R-:W-:Y:S01]  /*2320*/  HFMA2 R0, -RZ, RZ, 0.96630859375, -0.0022525787353515625 ;  /* 0x3bbb989dff007431 */ /* 0x000fe200000001ff */
[----:B------:R-:W-:Y:S01]  /*2330*/  MOV R9, 0x437c0000 ;  /* 0x437c000000097802 */ /* 0x000fe20000000f00 */
[----:B------:R-:W0:Y:S01]  /*2340*/  MUFU.RCP R8, R3 ;  /* 0x0000000300087308 */ /* 0x000e220000001000 */
[----:B------:R-:W-:Y:S01]  /*2350*/  BSSY.RECONVERGENT B2, `(.L_x_31) ;  /* 0x0000014000027945 */ /* 0x000fe20003800200 */
[----:B--2---:R-:W-:-:S04]  /*2360*/  FADD R7, R7, -R4 ;  /* 0x8000000407077221 */ /* 0x004fc80000000000 */
[----:B------:R-:W-:-:S04]  /*2370*/  FFMA.SAT R0, R7, R0, 0.5 ;  /* 0x3f00000007007423 */ /* 0x000fc80000002000 */
[----:B------:R-:W-:Y:S01]  /*2380*/  FFMA.RM R0, R0, R9, 12582913 ;  /* 0x4b40000100007423 */ /* 0x000fe20000004009 */
[----:B0-----:R-:W-:-:S03]  /*2390*/  FFMA R9, R8, -R3, 1 ;  /* 0x3f80000008097423 */ /* 0x001fc60000000803 */
        /* <DEDUP_REMOVED lines=15> */
.L_x_32:
[----:B------:R-:W-:Y:S05]  /*2490*/  BSYNC.RECONVERGENT B2 ;  /* 0x0000000000027941 */ /* 0x000fea0003800200 */
.L_x_31:
[----:B------:R-:W0:Y:S02]  /*24a0*/  LDC.64 R8, c[0x0][0x388] ;  /* 0x0000e200ff087b82 */ /* 0x000e240000000a00 */
[----:B0-----:R-:W-:-:S05]  /*24b0*/  IMAD.WIDE R10, R10, 0x4, R8 ;  /* 0x000000040a0a7825 */ /* 0x001fca00078e0208 */
        /* <DEDUP_REMOVED lines=25> */
.L_x_34:
[----:B------:R-:W-:Y:S05]  /*2650*/  BSYNC.RECONVERGENT B2 ;  /* 0x0000000000027941 */ /* 0x000fea0003800200 */
.L_x_33:
        /* <DEDUP_REMOVED lines=25> */
.L_x_36:
[----:B------:R-:W-:Y:S05]  /*27f0*/  BSYNC.RECONVERGENT B2 ;  /* 0x0000000000027941 */ /* 0x000fea0003800200 */
.L_x_35:
        /* <DEDUP_REMOVED lines=25> */
.L_x_38:
[----:B------:R-:W-:Y:S05]  /*2990*/  BSYNC.RECONVERGENT B2 ;  /* 0x0000000000027941 */ /* 0x000fea0003800200 */
.L_x_37:
[----:B------:R1:W-:Y:S01]  /*29a0*/  STG.E desc[UR12][R10.64+0xc], R7 ;  /* 0x00000c070a007986 */ /* 0x0003e2000c10190c */
[----:B------:R-:W-:-:S07]  /*29b0*/  IADD3 R6, PT, PT, R6, 0x4, RZ ;  /* 0x0000000406067810 */ /* 0x000fce0007ffe0ff */
.L_x_30:
[----:B------:R-:W-:-:S13]  /*29c0*/  ISETP.NE.AND P0, PT, RZ, UR4, PT ;  /* 0x00000004ff007c0c */ /* 0x000fda000bf05270 */
[----:B------:R-:W-:Y:S05]  /*29d0*/  @!P0 EXIT ;  /* 0x000000000000894d */ /* 0x000fea0003800000 */
[----:B------:R-:W-:-:S09]  /*29e0*/  UISETP.NE.AND UP0, UPT, UR4, 0x1, UPT ;  /* 0x000000010400788c */ /* 0x000fd2000bf05270 */
[----:B------:R-:W-:Y:S05]  /*29f0*/  BRA.U !UP0, `(.L_x_39) ;  /* 0x0000000108e87547 */ /* 0x000fea000b800000 */
[----:B------:R-:W2:Y:S01]  /*2a00*/  LDC.64 R14, c[0x0][0x380] ;  /* 0x0000e000ff0e7b82 */ /* 0x000ea20000000a00 */
[----:B01----:R-:W-:-:S05]  /*2a10*/  IADD3 R10, PT, PT, R5, R6, RZ ;  /* 0x00000006050a7210 */ /* 0x003fca0007ffe0ff */
[----:B--2---:R-:W-:-:S05]  /*2a20*/  IMAD.WIDE R14, R10, 0x4, R14 ;  /* 0x000000040a0e7825 */ /* 0x004fca00078e020e */
        /* <DEDUP_REMOVED lines=24> */
.L_x_41:
[----:B------:R-:W-:Y:S05]  /*2bb0*/  BSYNC.RECONVERGENT B2 ;  /* 0x0000000000027941 */ /* 0x000fea0003800200 */
.L_x_40:
[----:B------:R-:W0:Y:S02]  /*2bc0*/  LDC.64 R8, c[0x0][0x388] ;  /* 0x0000e200ff087b82 */ /* 0x000e240000000a00 */
[----:B0-----:R-:W-:-:S05]  /*2bd0*/  IMAD.WIDE R10, R10, 0x4, R8 ;  /* 0x000000040a0a7825 */ /* 0x001fca00078e0208 */
        /* <DEDUP_REMOVED lines=25> */
.L_x_43:
[----:B------:R-:W-:Y:S05]  /*2d70*/  BSYNC.RECONVERGENT B2 ;  /* 0x0000000000027941 */ /* 0x000fea0003800200 */
.L_x_42:
[----:B------:R2:W-:Y:S01]  /*2d80*/  STG.E desc[UR12][R10.64+0x4], R7 ;  /* 0x000004070a007986 */ /* 0x0005e2000c10190c */
[----:B------:R-:W-:-:S07]  /*2d90*/  IADD3 R6, PT, PT, R6, 0x2, RZ ;  /* 0x0000000206067810 */ /* 0x000fce0007ffe0ff */
.L_x_39:
[----:B------:R-:W3:Y:S02]  /*2da0*/  LDC R0, c[0x0][0x394] ;  /* 0x0000e500ff007b82 */ /* 0x000ee40000000800 */
[----:B---3--:R-:W-:-:S04]  /*2db0*/  LOP3.LUT R0, R0, 0x1, RZ, 0xc0, !PT ;  /* 0x0000000100007812 */ /* 0x008fc800078ec0ff */
[----:B------:R-:W-:-:S13]  /*2dc0*/  ISETP.NE.U32.AND P0, PT, R0, 0x1, PT ;  /* 0x000000010000780c */ /* 0x000fda0003f05070 */
[----:B------:R-:W-:Y:S05]  /*2dd0*/  @P0 EXIT ;  /* 0x000000000000094d */ /* 0x000fea0003800000 */
[----:B------:R-:W0:Y:S01]  /*2de0*/  LDC.64 R8, c[0x0][0x380] ;  /* 0x0000e000ff087b82 */ /* 0x000e220000000a00 */
[----:B------:R-:W-:-:S05]  /*2df0*/  IADD3 R5, PT, PT, R5, R6, RZ ;  /* 0x0000000605057210 */ /* 0x000fca0007ffe0ff */
[----:B012---:R-:W-:-:S06]  /*2e00*/  IMAD.WIDE R6, R5, 0x4, R8 ;  /* 0x0000000405067825 */ /* 0x007fcc00078e0208 */
[----:B------:R-:W2:Y:S01]  /*2e10*/  LDG.E R7, desc[UR12][R6.64] ;  /* 0x0000000c06077981 */ /* 0x000ea2000c1e1900 */
[----:B------:R-:W-:Y:S01]  /*2e20*/  HFMA2 R9, -RZ, RZ, 0.96630859375, -0.0022525787353515625 ;  /* 0x3bbb989dff097431 */ /* 0x000fe200000001ff */
[----:B------:R-:W-:Y:S01]  /*2e30*/  MOV R11, 0x437c0000 ;  /* 0x437c0000000b7802 */ /* 0x000fe20000000f00 */
[----:B------:R-:W0:Y:S01]  /*2e40*/  MUFU.RCP R2, R3 ;  /* 0x0000000300027308 */ /* 0x000e220000001000 */
[----:B------:R-:W-:Y:S01]  /*2e50*/  BSSY.RECONVERGENT B2, `(.L_x_44) ;  /* 0x0000014000027945 */ /* 0x000fe20003800200 */
[----:B--2---:R-:W-:Y:S01]  /*2e60*/  FADD R4, R7, -R4 ;  /* 0x8000000407047221 */ /* 0x004fe20000000000 */
[----:B0-----:R-:W-:-:S03]  /*2e70*/  FFMA R7, R2, -R3, 1 ;  /* 0x3f80000002077423 */ /* 0x001fc60000000803 */
        /* <DEDUP_REMOVED lines=17> */
.L_x_45:
[----:B------:R-:W-:Y:S05]  /*2f90*/  BSYNC.RECONVERGENT B2 ;  /* 0x0000000000027941 */ /* 0x000fea0003800200 */
.L_x_44:
[----:B------:R-:W0:Y:S02]  /*2fa0*/  LDC.64 R2, c[0x0][0x388] ;  /* 0x0000e200ff027b82 */ /* 0x000e240000000a00 */
[----:B0-----:R-:W-:-:S05]  /*2fb0*/  IMAD.WIDE R2, R5, 0x4, R2 ;  /* 0x0000000405027825 */ /* 0x001fca00078e0202 */
[----:B------:R-:W-:Y:S01]  /*2fc0*/  STG.E desc[UR12][R2.64], R7 ;  /* 0x0000000702007986 */ /* 0x000fe2000c10190c */
[----:B------:R-:W-:Y:S05]  /*2fd0*/  EXIT ;  /* 0x000000000000794d */ /* 0x000fea0003800000 */
        .weak           $__internal_0_$__cuda_sm3x_div_rn_noftz_f32_slowpath
        .type           $__internal_0_$__cuda_sm3x_div_rn_noftz_f32_slowpath,@function
        .size           $__internal_0_$__cuda_sm3x_div_rn_noftz_f32_slowpath,(.L_x_115 - $__internal_0_$__cuda_sm3x_div_rn_noftz_f32_slowpath)
$__internal_0_$__cuda_sm3x_div_rn_noftz_f32_slowpath:
[----:B------:R-:W-:Y:S01]  /*2fe0*/  SHF.R.U32.HI R7, RZ, 0x17, R3 ;  /* 0x00000017ff077819 */ /* 0x000fe20000011603 */
[----:B------:R-:W-:Y:S01]  /*2ff0*/  BSSY.RECONVERGENT B0, `(.L_x_46) ;  /* 0x0000063000007945 */ /* 0x000fe20003800200 */
[----:B------:R-:W-:Y:S02]  /*3000*/  SHF.R.U32.HI R9, RZ, 0x17, R0 ;  /* 0x00000017ff097819 */ /* 0x000fe40000011600 */
[----:B------:R-:W-:Y:S02]  /*3010*/  LOP3.LUT R7, R7, 0xff, RZ, 0xc0, !PT ;  /* 0x000000ff07077812 */ /* 0x000fe400078ec0ff */
[----:B------:R-:W-:Y:S02]  /*3020*/  LOP3.LUT R9, R9, 0xff, RZ, 0xc0, !PT ;  /* 0x000000ff09097812 */ /* 0x000fe400078ec0ff */
[----:B------:R-:W-:Y:S02]  /*3030*/  IADD3 R12, PT, PT, R7, -0x1, RZ ;  /* 0xffffffff070c7810 */ /* 0x000fe40007ffe0ff */
[----:B------:R-:W-:-:S02]  /*3040*/  IADD3 R13, PT, PT, R9, -0x1, RZ ;  /* 0xffffffff090d7810 */ /* 0x000fc40007ffe0ff */
[----:B------:R-:W-:Y:S02]  /*3050*/  ISETP.GT.U32.AND P0, PT, R12, 0xfd, PT ;  /* 0x000000fd0c00780c */ /* 0x000fe40003f04070 */
[----:B------:R-:W-:Y:S02]  /*3060*/  MOV R17, R3 ;  /* 0x0000000300117202 */ /* 0x000fe40000000f00 */
[----:B------:R-:W-:-:S13]  /*3070*/  ISETP.GT.U32.OR P0, PT, R13, 0xfd, P0 ;  /* 0x000000fd0d00780c */ /* 0x000fda0000704470 */
[----:B------:R-:W-:Y:S01]  /*3080*/  @!P0 MOV R8, RZ ;  /* 0x000000ff00088202 */ /* 0x000fe20000000f00 */
[----:B------:R-:W-:Y:S06]  /*3090*/  @!P0 BRA `(.L_x_47) ;  /* 0x00000000005c8947 */ /* 0x000fec0003800000 */
[----:B------:R-:W-:Y:S02]  /*30a0*/  FSETP.GTU.FTZ.AND P0, PT, |R0|, +INF , PT ;  /* 0x7f8000000000780b */ /* 0x000fe40003f1c200 */
[----:B------:R-:W-:-:S04]  /*30b0*/  FSETP.GTU.FTZ.AND P1, PT, |R3|, +INF , PT ;  /* 0x7f8000000300780b */ /* 0x000fc80003f3c200 */
[----:B------:R-:W-:-:S13]  /*30c0*/  PLOP3.LUT P0, PT, P0, P1, PT, 0xf8, 0x8f ;  /* 0x00000000008f781c */ /* 0x000fda0000703f70 */
[----:B------:R-:W-:Y:S05]  /*30d0*/  @P0 BRA `(.L_x_48) ;  /* 0x00000004004c0947 */ /* 0x000fea0003800000 */
[----:B------:R-:W-:-:S13]  /*30e0*/  LOP3.LUT P0, RZ, R17, 0x7fffffff, R0, 0xc8, !PT ;  /* 0x7fffffff11ff7812 */ /* 0x000fda000780c800 */
[----:B------:R-:W-:Y:S05]  /*30f0*/  @!P0 BRA `(.L_x_49) ;  /* 0x00000004003c8947 */ /* 0x000fea0003800000 */
[C---:B------:R-:W-:Y:S02]  /*3100*/  FSETP.NEU.FTZ.AND P3, PT, |R0|.reuse, +INF , PT ;  /* 0x7f8000000000780b */ /* 0x040fe40003f7d200 */
[----:B------:R-:W-:Y:S02]  /*3110*/  FSETP.NEU.FTZ.AND P1, PT, |R3|, +INF , PT ;  /* 0x7f8000000300780b */ /* 0x000fe40003f3d200 */
[----:B------:R-:W-:-:S11]  /*3120*/  FSETP.NEU.FTZ.AND P0, PT, |R0|, +INF , PT ;  /* 0x7f8000000000780b */ /* 0x000fd60003f1d200 */
[----:B------:R-:W-:Y:S05]  /*3130*/  @!P1 BRA !P3, `(.L_x_49) ;  /* 0x00000004002c9947 */ /* 0x000fea0005800000 */
[----:B------:R-:W-:-:S04]  /*3140*/  LOP3.LUT P3, RZ, R0, 0x7fffffff, RZ, 0xc0, !PT ;  /* 0x7fffffff00ff7812 */ /* 0x000fc8000786c0ff */
[----:B------:R-:W-:-:S13]  /*3150*/  PLOP3.LUT P1, PT, P1, P3, PT, 0x2f, 0xf2 ;  /* 0x0000000000f2781c */ /* 0x000fda0000f26577 */
[----:B------:R-:W-:Y:S05]  /*3160*/  @P1 BRA `(.L_x_50) ;  /* 0x0000000400181947 */ /* 0x000fea0003800000 */
[----:B------:R-:W-:-:S04]  /*3170*/  LOP3.LUT P1, RZ, R17, 0x7fffffff, RZ, 0xc0, !PT ;  /* 0x7fffffff11ff7812 */ /* 0x000fc8000782c0ff */
[----:B------:R-:W-:-:S13]  /*3180*/  PLOP3.LUT P0, PT, P0, P1, PT, 0x2f, 0xf2 ;  /* 0x0000000000f2781c */ /* 0x000fda0000702577 */
[----:B------:R-:W-:Y:S05]  /*3190*/  @P0 BRA `(.L_x_51) ;  /* 0x0000000400000947 */ /* 0x000fea0003800000 */
[----:B------:R-:W-:Y:S02]  /*31a0*/  ISETP.GE.AND P0, PT, R13, RZ, PT ;  /* 0x000000ff0d00720c */ /* 0x000fe40003f06270 */
[----:B------:R-:W-:-:S11]  /*31b0*/  ISETP.GE.AND P1, PT, R12, RZ, PT ;  /* 0x000000ff0c00720c */ /* 0x000fd60003f26270 */
[----:B------:R-:W-:Y:S01]  /*31c0*/  @P0 MOV R8, RZ ;  /* 0x000000ff00080202 */ /* 0x000fe20000000f00 */
[----:B------:R-:W-:Y:S01]  /*31d0*/  @!P0 FFMA R0, R0, 1.84467440737095516160e+19, RZ ;  /* 0x5f80000000008823 */ /* 0x000fe200000000ff */
[----:B------:R-:W-:Y:S01]  /*31e0*/  @!P0 MOV R8, 0xffffffc0 ;  /* 0xffffffc000088802 */ /* 0x000fe20000000f00 */
[----:B------:R-:W-:-:S03]  /*31f0*/  @!P1 FFMA R17, R3, 1.84467440737095516160e+19, RZ ;  /* 0x5f80000003119823 */ /* 0x000fc600000000ff */
[----:B------:R-:W-:-:S07]  /*3200*/  @!P1 IADD3 R8, PT, PT, R8, 0x40, RZ ;  /* 0x0000004008089810 */ /* 0x000fce0007ffe0ff */
.L_x_47:
[----:B------:R-:W-:Y:S01]  /*3210*/  LEA R12, R7, 0xc0800000, 0x17 ;  /* 0xc0800000070c7811 */ /* 0x000fe200078eb8ff */
[----:B------:R-:W-:Y:S01]  /*3220*/  BSSY.RECONVERGENT B1, `(.L_x_52) ;  /* 0x0000036000017945 */ /* 0x000fe20003800200 */
[----:B------:R-:W-:Y:S02]  /*3230*/  IADD3 R9, PT, PT, R9, -0x7f, RZ ;  /* 0xffffff8109097810 */ /* 0x000fe40007ffe0ff */
[----:B------:R-:W-:-:S03]  /*3240*/  IADD3 R21, PT, PT, -R12, R17, RZ ;  /* 0x000000110c157210 */ /* 0x000fc60007ffe1ff */
[----:B------:R-:W-:Y:S01]  /*3250*/  IMAD R0, R9, -0x800000, R0 ;  /* 0xff80000009007824 */ /* 0x000fe200078e0200 */
[----:B------:R-:W0:Y:S01]  /*3260*/  MUFU.RCP R12, R21 ;  /* 0x00000015000c7308 */ /* 0x000e220000001000 */
[----:B------:R-:W-:Y:S01]  /*3270*/  FADD.FTZ R13, -R21, -RZ ;  /* 0x800000ff150d7221 */ /* 0x000fe20000010100 */
[----:B------:R-:W-:-:S04]  /*3280*/  IADD3 R9, PT, PT, R9, 0x7f, -R7 ;  /* 0x0000007f09097810 */ /* 0x000fc80007ffe807 */
[----:B------:R-:W-:Y:S01]  /*3290*/  IADD3 R9, PT, PT, R9, R8, RZ ;  /* 0x0000000809097210 */ /* 0x000fe20007ffe0ff */
[----:B0-----:R-:W-:-:S04]  /*32a0*/  FFMA R17, R12, R13, 1 ;  /* 0x3f8000000c117423 */ /* 0x001fc8000000000d */
[----:B------:R-:W-:-:S04]  /*32b0*/  FFMA R17, R12, R17, R12 ;  /* 0x000000110c117223 */ /* 0x000fc8000000000c */
[----:B------:R-:W-:-:S04]  /*32c0*/  FFMA R12, R0, R17, RZ ;  /* 0x00000011000c7223 */ /* 0x000fc800000000ff */
[----:B------:R-:W-:-:S04]  /*32d0*/  FFMA R20, R13, R12, R0 ;  /* 0x0000000c0d147223 */ /* 0x000fc80000000000 */
[----:B------:R-:W-:-:S04]  /*32e0*/  FFMA R20, R17, R20, R12 ;  /* 0x0000001411147223 */ /* 0x000fc8000000000c */
[----:B------:R-:W-:-:S04]  /*32f0*/  FFMA R13, R13, R20, R0 ;  /* 0x000000140d0d7223 */ /* 0x000fc80000000000 */
[----:B------:R-:W-:-:S05]  /*3300*/  FFMA R0, R17, R13, R20 ;  /* 0x0000000d11007223 */ /* 0x000fca0000000014 */
[----:B------:R-:W-:-:S04]  /*3310*/  SHF.R.U32.HI R7, RZ, 0x17, R0 ;  /* 0x00000017ff077819 */ /* 0x000fc80000011600 */
[----:B------:R-:W-:-:S04]  /*3320*/  LOP3.LUT R8, R7, 0xff, RZ, 0xc0, !PT ;  /* 0x000000ff07087812 */ /* 0x000fc800078ec0ff */
[----:B------:R-:W-:-:S04]  /*3330*/  IADD3 R7, PT, PT, R8, R9, RZ ;  /* 0x0000000908077210 */ /* 0x000fc80007ffe0ff */
[----:B------:R-:W-:-:S04]  /*3340*/  IADD3 R8, PT, PT, R7, -0x1, RZ ;  /* 0xffffffff07087810 */ /* 0x000fc80007ffe0ff */
[----:B------:R-:W-:-:S13]  /*3350*/  ISETP.GE.U32.AND P0, PT, R8, 0xfe, PT ;  /* 0x000000fe0800780c */ /* 0x000fda0003f06070 */
[----:B------:R-:W-:Y:S05]  /*3360*/  @!P0 BRA `(.L_x_53) ;  /* 0x0000000000808947 */ /* 0x000fea0003800000 */
[----:B------:R-:W-:-:S13]  /*3370*/  ISETP.GT.AND P0, PT, R7, 0xfe, PT ;  /* 0x000000fe0700780c */ /* 0x000fda0003f04270 */
[----:B------:R-:W-:Y:S05]  /*3380*/  @P0 BRA `(.L_x_54) ;  /* 0x00000000006c0947 */ /* 0x000fea0003800000 */
[----:B------:R-:W-:-:S13]  /*3390*/  ISETP.GE.AND P0, PT, R7, 0x1, PT ;  /* 0x000000010700780c */ /* 0x000fda0003f06270 */
[----:B------:R-:W-:Y:S05]  /*33a0*/  @P0 BRA `(.L_x_55) ;  /* 0x0000000000740947 */ /* 0x000fea0003800000 */
[----:B------:R-:W-:Y:S02]  /*33b0*/  ISETP.GE.AND P0, PT, R7, -0x18, PT ;  /* 0xffffffe80700780c */ /* 0x000fe40003f06270 */
[----:B------:R-:W-:-:S11]  /*33c0*/  LOP3.LUT R0, R0, 0x80000000, RZ, 0xc0, !PT ;  /* 0x8000000000007812 */ /* 0x000fd600078ec0ff */
[----:B------:R-:W-:Y:S05]  /*33d0*/  @!P0 BRA `(.L_x_55) ;  /* 0x0000000000688947 */ /* 0x000fea0003800000 */
[CCC-:B------:R-:W-:Y:S01]  /*33e0*/  FFMA.RZ R8, R17.reuse, R13.reuse, R20.reuse ;  /* 0x0000000d11087223 */ /* 0x1c0fe2000000c014 */
[CCC-:B------:R-:W-:Y:S01]  /*33f0*/  FFMA.RP R9, R17.reuse, R13.reuse, R20.reuse ;  /* 0x0000000d11097223 */ /* 0x1c0fe20000008014 */
[----:B------:R-:W-:Y:S01]  /*3400*/  FFMA.RM R20, R17, R13, R20 ;  /* 0x0000000d11147223 */ /* 0x000fe20000004014 */
[C---:B------:R-:W-:Y:S02]  /*3410*/  IADD3 R12, PT, PT, R7.reuse, 0x20, RZ ;  /* 0x00000020070c7810 */ /* 0x040fe40007ffe0ff */
[----:B------:R-:W-:Y:S02]  /*3420*/  LOP3.LUT R8, R8, 0x7fffff, RZ, 0xc0, !PT ;  /* 0x007fffff08087812 */ /* 0x000fe400078ec0ff */
[C---:B------:R-:W-:Y:S02]  /*3430*/  ISETP.NE.AND P3, PT, R7.reuse, RZ, PT ;  /* 0x000000ff0700720c */ /* 0x040fe40003f65270 */
[----:B------:R-:W-:Y:S02]  /*3440*/  LOP3.LUT R13, R8, 0x800000, RZ, 0xfc, !PT ;  /* 0x00800000080d7812 */ /* 0x000fe400078efcff */
[----:B------:R-:W-:-:S02]  /*3450*/  ISETP.NE.AND P1, PT, R7, RZ, PT ;  /* 0x000000ff0700720c */ /* 0x000fc40003f25270 */
[----:B------:R-:W-:Y:S02]  /*3460*/  IADD3 R7, PT, PT, -R7, RZ, RZ ;  /* 0x000000ff07077210 */ /* 0x000fe40007ffe1ff */
[----:B------:R-:W-:Y:S02]  /*3470*/  SHF.L.U32 R12, R13, R12, RZ ;  /* 0x0000000c0d0c7219 */ /* 0x000fe400000006ff */
[----:B------:R-:W-:Y:S02]  /*3480*/  FSETP.NEU.FTZ.AND P0, PT, R9, R20, PT ;  /* 0x000000140900720b */ /* 0x000fe40003f1d000 */
[----:B------:R-:W-:Y:S02]  /*3490*/  SEL R8, R7, RZ, P3 ;  /* 0x000000ff07087207 */ /* 0x000fe40001800000 */
[----:B------:R-:W-:Y:S02]  /*34a0*/  ISETP.NE.AND P1, PT, R12, RZ, P1 ;  /* 0x000000ff0c00720c */ /* 0x000fe40000f25270 */
[----:B------:R-:W-:-:S02]  /*34b0*/  SHF.R.U32.HI R8, RZ, R8, R13 ;  /* 0x00000008ff087219 */ /* 0x000fc4000001160d */
[----:B------:R-:W-:Y:S02]  /*34c0*/  PLOP3.LUT P0, PT, P0, P1, PT, 0xf8, 0x8f ;  /* 0x00000000008f781c */ /* 0x000fe40000703f70 */
[----:B------:R-:W-:Y:S02]  /*34d0*/  SHF.R.U32.HI R12, RZ, 0x1, R8 ;  /* 0x00000001ff0c7819 */ /* 0x000fe40000011608 */
[----:B------:R-:W-:-:S04]  /*34e0*/  SEL R7, RZ, 0x1, !P0 ;  /* 0x00000001ff077807 */ /* 0x000fc80004000000 */
[----:B------:R-:W-:-:S04]  /*34f0*/  LOP3.LUT R7, R7, 0x1, R12, 0xf8, !PT ;  /* 0x0000000107077812 */ /* 0x000fc800078ef80c */
[----:B------:R-:W-:-:S04]  /*3500*/  LOP3.LUT R7, R7, R8, RZ, 0xc0, !PT ;  /* 0x0000000807077212 */ /* 0x000fc800078ec0ff */
[----:B------:R-:W-:-:S04]  /*3510*/  IADD3 R7, PT, PT, R12, R7, RZ ;  /* 0x000000070c077210 */ /* 0x000fc80007ffe0ff */
[----:B------:R-:W-:Y:S01]  /*3520*/  LOP3.LUT R0, R7, R0, RZ, 0xfc, !PT ;  /* 0x0000000007007212 */ /* 0x000fe200078efcff */
[----:B------:R-:W-:Y:S06]  /*3530*/  BRA `(.L_x_55) ;  /* 0x0000000000107947 */ /* 0x000fec0003800000 */
.L_x_54:
[----:B------:R-:W-:-:S04]  /*3540*/  LOP3.LUT R0, R0, 0x80000000, RZ, 0xc0, !PT ;  /* 0x8000000000007812 */ /* 0x000fc800078ec0ff */
[----:B------:R-:W-:Y:S01]  /*3550*/  LOP3.LUT R0, R0, 0x7f800000, RZ, 0xfc, !PT ;  /* 0x7f80000000007812 */ /* 0x000fe200078efcff */
[----:B------:R-:W-:Y:S06]  /*3560*/  BRA `(.L_x_55) ;  /* 0x0000000000047947 */ /* 0x000fec0003800000 */
.L_x_53:
[----:B------:R-:W-:-:S07]  /*3570*/  LEA R0, R9, R0, 0x17 ;  /* 0x0000000009007211 */ /* 0x000fce00078eb8ff */
.L_x_55:
[----:B------:R-:W-:Y:S05]  /*3580*/  BSYNC.RECONVERGENT B1 ;  /* 0x0000000000017941 */ /* 0x000fea0003800200 */
.L_x_52:
[----:B------:R-:W-:Y:S05]  /*3590*/  BRA `(.L_x_56) ;  /* 0x0000000000207947 */ /* 0x000fea0003800000 */
.L_x_51:
[----:B------:R-:W-:-:S04]  /*35a0*/  LOP3.LUT R0, R17, 0x80000000, R0, 0x48, !PT ;  /* 0x8000000011007812 */ /* 0x000fc800078e4800 */
[----:B------:R-:W-:Y:S01]  /*35b0*/  LOP3.LUT R0, R0, 0x7f800000, RZ, 0xfc, !PT ;  /* 0x7f80000000007812 */ /* 0x000fe200078efcff */
[----:B------:R-:W-:Y:S06]  /*35c0*/  BRA `(.L_x_56) ;  /* 0x0000000000147947 */ /* 0x000fec0003800000 */
.L_x_50:
[----:B------:R-:W-:Y:S01]  /*35d0*/  LOP3.LUT R0, R17, 0x80000000, R0, 0x48, !PT ;  /* 0x8000000011007812 */ /* 0x000fe200078e4800 */
[----:B------:R-:W-:Y:S06]  /*35e0*/  BRA `(.L_x_56) ;  /* 0x00000000000c7947 */ /* 0x000fec0003800000 */
.L_x_49:
[----:B------:R-:W0:Y:S01]  /*35f0*/  MUFU.RSQ R0, -QNAN ;  /* 0xffc0000000007908 */ /* 0x000e220000001400 */
[----:B------:R-:W-:Y:S05]  /*3600*/  BRA `(.L_x_56) ;  /* 0x0000000000047947 */ /* 0x000fea0003800000 */
.L_x_48:
[----:B------:R-:W-:-:S07]  /*3610*/  FADD.FTZ R0, R0, R3 ;  /* 0x0000000300007221 */ /* 0x000fce0000010000 */
.L_x_56:
[----:B------:R-:W-:Y:S05]  /*3620*/  BSYNC.RECONVERGENT B0 ;  /* 0x0000000000007941 */ /* 0x000fea0003800200 */
.L_x_46:
[----:B------:R-:W-:Y:S01]  /*3630*/  HFMA2 R9, -RZ, RZ, 0, 0 ;  /* 0x00000000ff097431 */ /* 0x000fe200000001ff */
[----:B------:R-:W-:Y:S02]  /*3640*/  MOV R8, R2 ;  /* 0x0000000200087202 */ /* 0x000fe40000000f00 */
[----:B0-----:R-:W-:Y:S02]  /*3650*/  MOV R7, R0 ;  /* 0x0000000000077202 */ /* 0x001fe40000000f00 */
[----:B------:R-:W-:Y:S05]  /*3660*/  RET.REL.NODEC R8 `(_Z18online_softmax_gpuPfS_ii) ;  /* 0xffffffc808647950 */ /* 0x000fea0003c3ffff */
.L_x_57:
[----:B------:R-:W-:-:S00]  /*3670*/  BRA `(.L_x_57) ;  /* 0xfffffffc00fc7947 */ /* 0x000fc0000383ffff */
[----:B------:R-:W-:-:S00]  /*3680*/  NOP ;  /* 0x0000000000007918 */ /* 0x000fc00000000000 */
[----:B------:R-:W-:-:S00]  /*3690*/  NOP ;  /* 0x0000000000007918 */ /* 0x000fc00000000000 */
[----:B------:R-:W-:-:S00]  /*36a0*/  NOP ;  /* 0x0000000000007918 */ /* 0x000fc00000000000 */
[----:B------:R-:W-:-:S00]  /*36b0*/  NOP ;  /* 0x0000000000007918 */ /* 0x000fc00000000000 */
[----:B------:R-:W-:-:S00]  /*36c0*/  NOP ;  /* 0x0000000000007918 */ /* 0x000fc00000000000 */
[----:B------:R-:W-:-:S00]  /*36d0*/  NOP ;  /* 0x0000000000007918 */ /* 0x000fc00000000000 */
[----:B------:R-:W-:-:S00]  /*36e0*/  NOP ;  /* 0x0000000000007918 */ /* 0x000fc00000000000 */
[----:B------:R-:W-:-:S00]  /*36f0*/  NOP ;  /* 0x0000000000007918 */ /* 0x000fc00000000000 */
.L_x_115:


//--------------------- .text._Z11softmax_gpuPfS_ii --------------------------
	.section	.text._Z11softmax_gpuPfS_ii,"ax",@progbits
	.align	128
        .global         _Z11softmax_gpuPfS_ii
        .type           _Z11softmax_gpuPfS_ii,@function
        .size           _Z11softmax_gpuPfS_ii,(.L_x_116 - _Z11softmax_gpuPfS_ii)
        .other          _Z11softmax_gpuPfS_ii,@"STO_CUDA_ENTRY STV_DEFAULT"
_Z11softmax_gpuPfS_ii:
.text._Z11softmax_gpuPfS_ii:
        /* <DEDUP_REMOVED lines=10> */
[----:B------:R-:W1:Y:S01]  /*00a0*/  LDCU.64 UR10, c[0x0][0x358] ;  /* 0x00006b00ff0a77ac */ /* 0x000e620008000a00 */
[----:B0-----:R-:W-:-:S09]  /*00b0*/  UISETP.GE.AND UP0, UPT, UR5, 0x1, UPT ;  /* 0x000000010500788c */ /* 0x001fd2000bf06270 */
[----:B-1----:R-:W-:Y:S05]  /*00c0*/  BRA.U !UP0, `(.L_x_58) ;  /* 0x0000000508747547 */ /* 0x002fea000b800000 */
[----:B------:R-:W-:Y:S02]  /*00d0*/  UISETP.GE.U32.AND UP1, UPT, UR5, 0x10, UPT ;  /* 0x000000100500788c */ /* 0x000fe4000bf26070 */
[----:B------:R-:W-:Y:S01]  /*00e0*/  IMAD R0, R5, UR5, RZ ;  /* 0x0000000505007c24 */ /* 0x000fe2000f8e02ff */
[----:B------:R-:W-:Y:S01]  /*00f0*/  ULOP3.LUT UR8, UR5, 0xf, URZ, 0xc0, !UPT ;  /* 0x0000000f05087892 */ /* 0x000fe2000f8ec0ff */
[----:B------:R-:W-:Y:S01]  /*0100*/  MOV R4, RZ ;  /* 0x000000ff00047202 */ /* 0x000fe20000000f00 */
[----:B------:R-:W-:Y:S02]  /*0110*/  UMOV UR4, URZ ;  /* 0x000000ff00047c82 */ /* 0x000fe40008000000 */
[----:B------:R-:W-:Y:S02]  /*0120*/  UISETP.NE.AND UP0, UPT, UR8, URZ, UPT ;  /* 0x000000ff0800728c */ /* 0x000fe4000bf05270 */
[----:B------:R-:W-:Y:S09]  /*0130*/  BRA.U !UP1, `(.L_x_59) ;  /* 0x0000000109987547 */ /* 0x000ff2000b800000 */
[----:B------:R-:W0:Y:S01]  /*0140*/  LDCU.64 UR6, c[0x0][0x380] ;  /* 0x00007000ff0677ac */ /* 0x000e220008000a00 */
[----:B------:R-:W-:Y:S02]  /*0150*/  MOV R4, RZ ;  /* 0x000000ff00047202 */ /* 0x000fe40000000f00 */
[----:B------:R-:W-:Y:S01]  /*0160*/  MOV R6, R0 ;  /* 0x0000000000067202 */ /* 0x000fe20000000f00 */
[----:B------:R-:W-:-:S04]  /*0170*/  ULOP3.LUT UR4, UR5, 0x7ffffff0, URZ, 0xc0, !UPT ;  /* 0x7ffffff005047892 */ /* 0x000fc8000f8ec0ff */
[----:B------:R-:W-:Y:S02]  /*0180*/  UIADD3 UR9, UPT, UPT, -UR4, URZ, URZ ;  /* 0x000000ff04097290 */ /* 0x000fe4000fffe1ff */
[----:B0-----:R-:W-:-:S04]  /*0190*/  UIADD3 UR5, UP1, UPT, UR6, 0x20, URZ ;  /* 0x0000002006057890 */ /* 0x001fc8000ff3e0ff */
[----:B------:R-:W-:-:S12]  /*01a0*/  UIADD3.X UR6, UPT, UPT, URZ, UR7, URZ, UP1, !UPT ;  /* 0x00000007ff067290 */ /* 0x000fd80008ffe4ff */
.L_x_60:
[----:B------:R-:W-:Y:S02]  /*01b0*/  MOV R2, UR5 ;  /* 0x0000000500027c02 */ /* 0x000fe40008000f00 */
[----:B------:R-:W-:-:S03]  /*01c0*/  MOV R3, UR6 ;  /* 0x0000000600037c02 */ /* 0x000fc60008000f00 */
[----:B------:R-:W-:-:S05]  /*01d0*/  IMAD.WIDE R2, R6, 0x4, R2 ;  /* 0x0000000406027825 */ /* 0x000fca00078e0202 */
[----:B------:R-:W2:Y:S04]  /*01e0*/  LDG.E R7, desc[UR10][R2.64+-0x20] ;  /* 0xffffe00a02077981 */ /* 0x000ea8000c1e1900 */
[----:B------:R-:W2:Y:S04]  /*01f0*/  LDG.E R8, desc[UR10][R2.64+-0x1c] ;  /* 0xffffe40a02087981 */ /* 0x000ea8000c1e1900 */
[----:B------:R-:W3:Y:S04]  /*0200*/  LDG.E R10, desc[UR10][R2.64+-0x18] ;  /* 0xffffe80a020a7981 */ /* 0x000ee8000c1e1900 */
[----:B------:R-:W3:Y:S04]  /*0210*/  LDG.E R9, desc[UR10][R2.64+-0x14] ;  /* 0xffffec0a02097981 */ /* 0x000ee8000c1e1900 */
[----:B------:R-:W4:Y:S04]  /*0220*/  LDG.E R12, desc[UR10][R2.64+-0x10] ;  /* 0xfffff00a020c7981 */ /* 0x000f28000c1e1900 */
[----:B------:R-:W4:Y:S04]  /*0230*/  LDG.E R11, desc[UR10][R2.64+-0xc] ;  /* 0xfffff40a020b7981 */ /* 0x000f28000c1e1900 */
[----:B------:R-:W5:Y:S04]  /*0240*/  LDG.E R14, desc[UR10][R2.64+-0x8] ;  /* 0xfffff80a020e7981 */ /* 0x000f68000c1e1900 */
        /* <DEDUP_REMOVED lines=8> */
[----:B------:R-:W5:Y:S01]  /*02d0*/  LDG.E R21, desc[UR10][R2.64+0x1c] ;  /* 0x00001c0a02157981 */ /* 0x000f62000c1e1900 */
[----:B------:R-:W-:Y:S01]  /*02e0*/  UIADD3 UR9, UPT, UPT, UR9, 0x10, URZ ;  /* 0x0000001009097890 */ /* 0x000fe2000fffe0ff */
[----:B------:R-:W-:-:S03]  /*02f0*/  IADD3 R6, PT, PT, R6, 0x10, RZ ;  /* 0x0000001006067810 */ /* 0x000fc60007ffe0ff */
[----:B------:R-:W-:Y:S01]  /*0300*/  UISETP.NE.AND UP1, UPT, UR9, URZ, UPT ;  /* 0x000000ff0900728c */ /* 0x000fe2000bf25270 */
[----:B--2---:R-:W-:-:S04]  /*0310*/  FMNMX3 R7, R4, R7, R8, !PT ;  /* 0x0000000704077276 */ /* 0x004fc80007800008 */
[----:B---3--:R-:W-:-:S04]  /*0320*/  FMNMX3 R7, R7, R10, R9, !PT ;  /* 0x0000000a07077276 */ /* 0x008fc80007800009 */
[----:B----4-:R-:W-:-:S04]  /*0330*/  FMNMX3 R7, R7, R12, R11, !PT ;  /* 0x0000000c07077276 */ /* 0x010fc8000780000b */
[----:B-----5:R-:W-:-:S04]  /*0340*/  FMNMX3 R7, R7, R14, R13, !PT ;  /* 0x0000000e07077276 */ /* 0x020fc8000780000d */
[----:B------:R-:W-:-:S04]  /*0350*/  FMNMX3 R7, R7, R16, R15, !PT ;  /* 0x0000001007077276 */ /* 0x000fc8000780000f */
[----:B------:R-:W-:-:S04]  /*0360*/  FMNMX3 R7, R7, R18, R17, !PT ;  /* 0x0000001207077276 */ /* 0x000fc80007800011 */
[----:B------:R-:W-:-:S04]  /*0370*/  FMNMX3 R7, R7, R20, R19, !PT ;  /* 0x0000001407077276 */ /* 0x000fc80007800013 */
[----:B------:R-:W-:Y:S01]  /*0380*/  FMNMX3 R4, R7, R22, R21, !PT ;  /* 0x0000001607047276 */ /* 0x000fe20007800015 */
[----:B------:R-:W-:Y:S06]  /*0390*/  BRA.U UP1, `(.L_x_60) ;  /* 0xfffffffd01847547 */ /* 0x000fec000b83ffff */
.L_x_59:
[----:B------:R-:W-:Y:S05]  /*03a0*/  BRA.U !UP0, `(.L_x_58) ;  /* 0x0000000108bc7547 */ /* 0x000fea000b800000 */
[----:B------:R-:W0:Y:S01]  /*03b0*/  LDCU UR5, c[0x0][0x394] ;  /* 0x00007280ff0577ac */ /* 0x000e220008000800 */
[----:B------:R-:W-:Y:S02]  /*03c0*/  UISETP.GE.U32.AND UP0, UPT, UR8, 0x8, UPT ;  /* 0x000000080800788c */ /* 0x000fe4000bf06070 */
[----:B0-----:R-:W-:-:S04]  /*03d0*/  ULOP3.LUT UR6, UR5, 0x7, URZ, 0xc0, !UPT ;  /* 0x0000000705067892 */ /* 0x001fc8000f8ec0ff */
[----:B------:R-:W-:-:S03]  /*03e0*/  UISETP.NE.AND UP1, UPT, UR6, URZ, UPT ;  /* 0x000000ff0600728c */ /* 0x000fc6000bf25270 */
[----:B------:R-:W-:Y:S08]  /*03f0*/  BRA.U !UP0, `(.L_x_61) ;  /* 0x0000000108407547 */ /* 0x000ff0000b800000 */
[----:B------:R-:W0:Y:S01]  /*0400*/  LDC.64 R2, c[0x0][0x380] ;  /* 0x0000e000ff027b82 */ /* 0x000e220000000a00 */
[----:B------:R-:W-:-:S05]  /*0410*/  IADD3 R7, PT, PT, R0, UR4, RZ ;  /* 0x0000000400077c10 */ /* 0x000fca000fffe0ff */
[----:B0-----:R-:W-:-:S05]  /*0420*/  IMAD.WIDE R2, R7, 0x4, R2 ;  /* 0x0000000407027825 */ /* 0x001fca00078e0202 */
[----:B------:R-:W2:Y:S04]  /*0430*/  LDG.E R7, desc[UR10][R2.64] ;  /* 0x0000000a02077981 */ /* 0x000ea8000c1e1900 */
[----:B------:R-:W2:Y:S04]  /*0440*/  LDG.E R6, desc[UR10][R2.64+0x4] ;  /* 0x0000040a02067981 */ /* 0x000ea8000c1e1900 */
[----:B------:R-:W3:Y:S04]  /*0450*/  LDG.E R9, desc[UR10][R2.64+0x8] ;  /* 0x0000080a02097981 */ /* 0x000ee8000c1e1900 */
[----:B------:R-:W3:Y:S04]  /*0460*/  LDG.E R8, desc[UR10][R2.64+0xc] ;  /* 0x00000c0a02087981 */ /* 0x000ee8000c1e1900 */
[----:B------:R-:W4:Y:S04]  /*0470*/  LDG.E R11, desc[UR10][R2.64+0x10] ;  /* 0x0000100a020b7981 */ /* 0x000f28000c1e1900 */
[----:B------:R-:W4:Y:S04]  /*0480*/  LDG.E R10, desc[UR10][R2.64+0x14] ;  /* 0x0000140a020a7981 */ /* 0x000f28000c1e1900 */
[----:B------:R-:W5:Y:S04]  /*0490*/  LDG.E R13, desc[UR10][R2.64+0x18] ;  /* 0x0000180a020d7981 */ /* 0x000f68000c1e1900 */
[----:B------:R-:W5:Y:S01]  /*04a0*/  LDG.E R12, desc[UR10][R2.64+0x1c] ;  /* 0x00001c0a020c7981 */ /* 0x000f62000c1e1900 */
[----:B------:R-:W-:Y:S01]  /*04b0*/  UIADD3 UR4, UPT, UPT, UR4, 0x8, URZ ;  /* 0x0000000804047890 */ /* 0x000fe2000fffe0ff */
[----:B--2---:R-:W-:-:S04]  /*04c0*/  FMNMX3 R6, R4, R7, R6, !PT ;  /* 0x0000000704067276 */ /* 0x004fc80007800006 */
[----:B---3--:R-:W-:-:S04]  /*04d0*/  FMNMX3 R6, R6, R9, R8, !PT ;  /* 0x0000000906067276 */ /* 0x008fc80007800008 */
[----:B----4-:R-:W-:-:S04]  /*04e0*/  FMNMX3 R6, R6, R11, R10, !PT ;  /* 0x0000000b06067276 */ /* 0x010fc8000780000a */
[----:B-----5:R-:W-:-:S07]  /*04f0*/  FMNMX3 R4, R6, R13, R12, !PT ;  /* 0x0000000d06047276 */ /* 0x020fce000780000c */
.L_x_61:
[----:B------:R-:W-:Y:S05]  /*0500*/  BRA.U !UP1, `(.L_x_58) ;  /* 0x0000000109647547 */ /* 0x000fea000b800000 */
[----:B------:R-:W-:Y:S02]  /*0510*/  UISETP.GE.U32.AND UP0, UPT, UR6, 0x4, UPT ;  /* 0x000000040600788c */ /* 0x000fe4000bf06070 */
[----:B------:R-:W-:-:S04]  /*0520*/  ULOP3.LUT UR5, UR5, 0x3, URZ, 0xc0, !UPT ;  /* 0x0000000305057892 */ /* 0x000fc8000f8ec0ff */
        /* <DEDUP_REMOVED lines=8> */
[----:B------:R-:W3:Y:S01]  /*05b0*/  LDG.E R8, desc[UR10][R2.64+0xc] ;  /* 0x00000c0a02087981 */ /* 0x000ee2000c1e1900 */
[----:B------:R-:W-:Y:S01]  /*05c0*/  UIADD3 UR4, UPT, UPT, UR4, 0x4, URZ ;  /* 0x0000000404047890 */ /* 0x000fe2000fffe0ff */
[----:B--2---:R-:W-:-:S04]  /*05d0*/  FMNMX3 R4, R4, R7, R6, !PT ;  /* 0x0000000704047276 */ /* 0x004fc80007800006 */
[----:B---3--:R-:W-:-:S07]  /*05e0*/  FMNMX3 R4, R4, R9, R8, !PT ;  /* 0x0000000904047276 */ /* 0x008fce0007800008 */
.L_x_62:
[----:B------:R-:W-:Y:S05]  /*05f0*/  BRA.U !UP1, `(.L_x_58) ;  /* 0x0000000109287547 */ /* 0x000fea000b800000 */
[----:B------:R-:W0:Y:S01]  /*0600*/  LDC.64 R6, c[0x0][0x380] ;  /* 0x0000e000ff067b82 */ /* 0x000e220000000a00 */
[----:B------:R-:W-:Y:S01]  /*0610*/  IADD3 R9, PT, PT, R0, UR4, RZ ;  /* 0x0000000400097c10 */ /* 0x000fe2000fffe0ff */
[----:B------:R-:W-:-:S12]  /*0620*/  UIADD3 UR5, UPT, UPT, -UR5, URZ, URZ ;  /* 0x000000ff05057290 */ /* 0x000fd8000fffe1ff */
.L_x_63:
[----:B0-----:R-:W-:-:S06]  /*0630*/  IMAD.WIDE R2, R9, 0x4, R6 ;  /* 0x0000000409027825 */ /* 0x001fcc00078e0206 */
[----:B------:R-:W2:Y:S01]  /*0640*/  LDG.E R3, desc[UR10][R2.64] ;  /* 0x0000000a02037981 */ /* 0x000ea2000c1e1900 */
[----:B------:R-:W-:Y:S01]  /*0650*/  UIADD3 UR5, UPT, UPT, UR5, 0x1, URZ ;  /* 0x0000000105057890 */ /* 0x000fe2000fffe0ff */
[----:B------:R-:W-:-:S03]  /*0660*/  IADD3 R9, PT, PT, R9, 0x1, RZ ;  /* 0x0000000109097810 */ /* 0x000fc60007ffe0ff */
[----:B------:R-:W-:Y:S01]  /*0670*/  UISETP.NE.AND UP0, UPT, UR5, URZ, UPT ;  /* 0x000000ff0500728c */ /* 0x000fe2000bf05270 */
[----:B--2---:R-:W-:-:S08]  /*0680*/  FMNMX R4, R3, R4, !PT ;  /* 0x0000000403047209 */ /* 0x004fd00007800000 */
[----:B------:R-:W-:Y:S05]  /*0690*/  BRA.U UP0, `(.L_x_63) ;  /* 0xfffffffd00e47547 */ /* 0x000fea000b83ffff */
.L_x_58:
[----:B------:R-:W0:Y:S01]  /*06a0*/  LDCU UR5, c[0x0][0x394] ;  /* 0x00007280ff0577ac */ /* 0x000e220008000800 */
[----:B------:R-:W-:Y:S01]  /*06b0*/  MOV R3, RZ ;  /* 0x000000ff00037202 */ /* 0x000fe20000000f00 */
[----:B0-----:R-:W-:-:S09]  /*06c0*/  UISETP.GE.AND UP0, UPT, UR5, 0x1, UPT ;  /* 0x000000010500788c */ /* 0x001fd2000bf06270 */
[----:B------:R-:W-:Y:S05]  /*06d0*/  BRA.U !UP0, `(.L_x_64) ;  /* 0x0000000d08287547 */ /* 0x000fea000b800000 */
[----:B------:R-:W-:Y:S01]  /*06e0*/  UISETP.GE.U32.AND UP1, UPT, UR5, 0x8, UPT ;  /* 0x000000080500788c */ /* 0x000fe2000bf26070 */
[----:B------:R-:W-:Y:S01]  /*06f0*/  HFMA2 R3, -RZ, RZ, 0, 0 ;  /* 0x00000000ff037431 */ /* 0x000fe200000001ff */
[----:B------:R-:W-:Y:S02]  /*0700*/  ULOP3.LUT UR9, UR5, 0x7, URZ, 0xc0, !UPT ;  /* 0x0000000705097892 */ /* 0x000fe4000f8ec0ff */
[----:B------:R-:W-:Y:S01]  /*0710*/  IMAD R0, R5, UR5, RZ ;  /* 0x0000000505007c24 */ /* 0x000fe2000f8e02ff */
[----:B------:R-:W-:Y:S01]  /*0720*/  UMOV UR4, URZ ;  /* 0x000000ff00047c82 */ /* 0x000fe20008000000 */
[----:B------:R-:W-:-:S03]  /*0730*/  UISETP.NE.AND UP0, UPT, UR9, URZ, UPT ;  /* 0x000000ff0900728c */ /* 0x000fc6000bf05270 */
[----:B------:R-:W-:Y:S08]  /*0740*/  BRA.U !UP1, `(.L_x_65) ;  /* 0x0000000509807547 */ /* 0x000ff0000b800000 */
[----:B------:R-:W0:Y:S01]  /*0750*/  LDCU.64 UR6, c[0x0][0x380] ;  /* 0x00007000ff0677ac */ /* 0x000e220008000a00 */
[----:B------:R-:W-:Y:S02]  /*0760*/  MOV R3, RZ ;  /* 0x000000ff00037202 */ /* 0x000fe40000000f00 */
[----:B------:R-:W-:Y:S01]  /*0770*/  MOV R2, R0 ;  /* 0x0000000000027202 */ /* 0x000fe20000000f00 */
[----:B------:R-:W-:-:S04]  /*0780*/  ULOP3.LUT UR4, UR5, 0x7ffffff8, URZ, 0xc0, !UPT ;  /* 0x7ffffff805047892 */ /* 0x000fc8000f8ec0ff */
[----:B------:R-:W-:Y:S02]  /*0790*/  UIADD3 UR8, UPT, UPT, -UR4, URZ, URZ ;  /* 0x000000ff04087290 */ /* 0x000fe4000fffe1ff */
[----:B0-----:R-:W-:-:S04]  /*07a0*/  UIADD3 UR5, UP1, UPT, UR6, 0x10, URZ ;  /* 0x0000001006057890 */ /* 0x001fc8000ff3e0ff */
[----:B------:R-:W-:-:S12]  /*07b0*/  UIADD3.X UR6, UPT, UPT, URZ, UR7, URZ, UP1, !UPT ;  /* 0x00000007ff067290 */ /* 0x000fd80008ffe4ff */
.L_x_66:
[----:B------:R-:W-:Y:S02]  /*07c0*/  MOV R22, UR5 ;  /* 0x0000000500167c02 */ /* 0x000fe40008000f00 */
[----:B------:R-:W-:-:S03]  /*07d0*/  MOV R23, UR6 ;  /* 0x0000000600177c02 */ /* 0x000fc60008000f00 */
[----:B------:R-:W-:-:S05]  /*07e0*/  IMAD.WIDE R22, R2, 0x4, R22 ;  /* 0x0000000402167825 */ /* 0x000fca00078e0216 */
[----:B------:R-:W2:Y:S04]  /*07f0*/  LDG.E R7, desc[UR10][R22.64+-0x10] ;  /* 0xfffff00a16077981 */ /* 0x000ea8000c1e1900 */
[----:B------:R-:W3:Y:S04]  /*0800*/  LDG.E R13, desc[UR10][R22.64+-0xc] ;  /* 0xfffff40a160d7981 */ /* 0x000ee8000c1e1900 */
[----:B------:R-:W4:Y:S04]  /*0810*/  LDG.E R21, desc[UR10][R22.64+-0x8] ;  /* 0xfffff80a16157981 */ /* 0x000f28000c1e1900 */
[----:B------:R-:W5:Y:S04]  /*0820*/  LDG.E R27, desc[UR10][R22.64+-0x4] ;  /* 0xfffffc0a161b7981 */ /* 0x000f68000c1e1900 */
[----:B------:R-:W5:Y:S04]  /*0830*/  LDG.E R11, desc[UR10][R22.64] ;  /* 0x0000000a160b7981 */ /* 0x000f68000c1e1900 */
[----:B------:R-:W5:Y:S04]  /*0840*/  LDG.E R19, desc[UR10][R22.64+0x4] ;  /* 0x0000040a16137981 */ /* 0x000f68000c1e1900 */
[----:B------:R-:W5:Y:S04]  /*0850*/  LDG.E R17, desc[UR10][R22.64+0x8] ;  /* 0x0000080a16117981 */ /* 0x000f68000c1e1900 */
[----:B------:R5:W5:Y:S01]  /*0860*/  LDG.E R15, desc[UR10][R22.64+0xc] ;  /* 0x00000c0a160f7981 */ /* 0x000b62000c1e1900 */
[----:B------:R-:W-:Y:S01]  /*0870*/  HFMA2 R10, -RZ, RZ, 3.7421875, 0 ;  /* 0x437c0000ff0a7431 */ /* 0x000fe200000001ff */
[----:B------:R-:W-:Y:S01]  /*0880*/  MOV R8, 0x3bbb989d ;  /* 0x3bbb989d00087802 */ /* 0x000fe20000000f00 */
[----:B------:R-:W-:Y:S01]  /*0890*/  UIADD3 UR8, UPT, UPT, UR8, 0x8, URZ ;  /* 0x0000000808087890 */ /* 0x000fe2000fffe0ff */
[----:B------:R-:W-:-:S03]  /*08a0*/  IADD3 R2, PT, PT, R2, 0x8, RZ ;  /* 0x0000000802027810 */ /* 0x000fc60007ffe0ff */
[----:B------:R-:W-:Y:S01]  /*08b0*/  UISETP.NE.AND UP1, UPT, UR8, URZ, UPT ;  /* 0x000000ff0800728c */ /* 0x000fe2000bf25270 */
[----:B--2---:R-:W-:-:S04]  /*08c0*/  FADD R7, R7, -R4 ;  /* 0x8000000407077221 */ /* 0x004fc80000000000 */
[----:B------:R-:W-:Y:S01]  /*08d0*/  FFMA.SAT R9, R7, R8, 0.5 ;  /* 0x3f00000007097423 */ /* 0x000fe20000002008 */
[----:B---3--:R-:W-:-:S03]  /*08e0*/  FADD R13, R13, -R4 ;  /* 0x800000040d0d7221 */ /* 0x008fc60000000000 */
[----:B------:R-:W-:Y:S01]  /*08f0*/  FFMA.RM R9, R9, R10, 12582913 ;  /* 0x4b40000109097423 */ /* 0x000fe2000000400a */
[----:B------:R-:W-:Y:S01]  /*0900*/  FFMA.SAT R25, R13, R8, 0.5 ;  /* 0x3f0000000d197423 */ /* 0x000fe20000002008 */
[--C-:B----4-:R-:W-:Y:S02]  /*0910*/  FADD R21, R21, -R4.reuse ;  /* 0x8000000415157221 */ /* 0x110fe40000000000 */
[----:B------:R-:W-:Y:S01]  /*0920*/  FADD R12, R9, -12583039 ;  /* 0xcb40007f090c7421 */ /* 0x000fe20000000000 */
[----:B-----5:R-:W-:Y:S01]  /*0930*/  FADD R23, R27, -R4 ;  /* 0x800000041b177221 */ /* 0x020fe20000000000 */
[----:B------:R-:W-:Y:S01]  /*0940*/  FFMA.RM R6, R25, R10, 12582913 ;  /* 0x4b40000119067423 */ /* 0x000fe2000000400a */
[-C--:B------:R-:W-:Y:S01]  /*0950*/  FFMA.SAT R25, R21, R8.reuse, 0.5 ;  /* 0x3f00000015197423 */ /* 0x080fe20000002008 */
[----:B------:R-:W-:Y:S01]  /*0960*/  FFMA R12, R7, 1.4426950216293334961, -R12 ;  /* 0x3fb8aa3b070c7823 */ /* 0x000fe2000000080c */
[----:B------:R-:W-:Y:S01]  /*0970*/  FFMA.SAT R27, R23, R8, 0.5 ;  /* 0x3f000000171b7423 */ /* 0x000fe20000002008 */
[----:B------:R-:W-:-:S02]  /*0980*/  FADD R14, R6, -12583039 ;  /* 0xcb40007f060e7421 */ /* 0x000fc40000000000 */
[----:B------:R-:W-:Y:S01]  /*0990*/  FFMA R12, R7, 1.925963033500011079e-08, R12 ;  /* 0x32a57060070c7823 */ /* 0x000fe2000000000c */
[-C--:B------:R-:W-:Y:S01]  /*09a0*/  FFMA.RM R7, R25, R10.reuse, 12582913 ;  /* 0x4b40000119077423 */ /* 0x080fe2000000400a */
[----:B------:R-:W-:Y:S01]  /*09b0*/  FADD R25, R11, -R4 ;  /* 0x800000040b197221 */ /* 0x000fe20000000000 */
[----:B------:R-:W-:Y:S01]  /*09c0*/  FFMA.RM R11, R27, R10, 12582913 ;  /* 0x4b4000011b0b7423 */ /* 0x000fe2000000400a */
[----:B------:R-:W-:Y:S01]  /*09d0*/  FFMA R14, R13, 1.4426950216293334961, -R14 ;  /* 0x3fb8aa3b0d0e7823 */ /* 0x000fe2000000080e */
[----:B------:R-:W-:Y:S01]  /*09e0*/  FADD R16, R7, -12583039 ;  /* 0xcb40007f07107421 */ /* 0x000fe20000000000 */
[----:B------:R-:W-:Y:S01]  /*09f0*/  FFMA.SAT R29, R25, R8, 0.5 ;  /* 0x3f000000191d7423 */ /* 0x000fe20000002008 */
[----:B------:R-:W-:Y:S01]  /*0a00*/  FADD R18, R11, -12583039 ;  /* 0xcb40007f0b127421 */ /* 0x000fe20000000000 */
[----:B------:R-:W-:Y:S01]  /*0a10*/  FFMA R13, R13, 1.925963033500011079e-08, R14 ;  /* 0x32a570600d0d7823 */ /* 0x000fe2000000000e */
[----:B------:R-:W-:Y:S01]  /*0a20*/  FADD R27, R19, -R4 ;  /* 0x80000004131b7221 */ /* 0x000fe20000000000 */
[----:B------:R-:W-:Y:S01]  /*0a30*/  FFMA.RM R14, R29, R10, 12582913 ;  /* 0x4b4000011d0e7423 */ /* 0x000fe2000000400a */
[----:B------:R-:W-:Y:S01]  /*0a40*/  FFMA R18, R23, 1.4426950216293334961, -R18 ;  /* 0x3fb8aa3b17127823 */ /* 0x000fe20000000812 */
[----:B------:R-:W0:Y:S01]  /*0a50*/  MUFU.EX2 R12, R12 ;  /* 0x0000000c000c7308 */ /* 0x000e220000000800 */
[----:B------:R-:W-:Y:S01]  /*0a60*/  FFMA R16, R21, 1.4426950216293334961, -R16 ;  /* 0x3fb8aa3b15107823 */ /* 0x000fe20000000810 */
[----:B------:R-:W-:Y:S01]  /*0a70*/  FADD R20, R14, -12583039 ;  /* 0xcb40007f0e147421 */ /* 0x000fe20000000000 */
[----:B------:R-:W-:Y:S01]  /*0a80*/  FFMA R18, R23, 1.925963033500011079e-08, R18 ;  /* 0x32a5706017127823 */ /* 0x000fe20000000012 */
[----:B------:R-:W-:Y:S01]  /*0a90*/  FFMA.SAT R19, R27, R8, 0.5 ;  /* 0x3f0000001b137423 */ /* 0x000fe20000002008 */
[----:B------:R-:W-:Y:S01]  /*0aa0*/  FADD R23, R17, -R4 ;  /* 0x8000000411177221 */ /* 0x000fe20000000000 */
[----:B------:R-:W-:Y:S01]  /*0ab0*/  FFMA R16, R21, 1.925963033500011079e-08, R16 ;  /* 0x32a5706015107823 */ /* 0x000fe20000000010 */
[----:B------:R-:W-:Y:S01]  /*0ac0*/  FFMA R20, R25, 1.4426950216293334961, -R20 ;  /* 0x3fb8aa3b19147823 */ /* 0x000fe20000000814 */
[----:B------:R-:W-:Y:S01]  /*0ad0*/  FFMA.RM R17, R19, R10, 12582913 ;  /* 0x4b40000113117423 */ /* 0x000fe2000000400a */
[----:B------:R-:W-:Y:S01]  /*0ae0*/  FFMA.SAT R29, R23, R8, 0.5 ;  /* 0x3f000000171d7423 */ /* 0x000fe20000002008 */
[----:B------:R-:W-:Y:S01]  /*0af0*/  FADD R21, R15, -R4 ;  /* 0x800000040f157221 */ /* 0x000fe20000000000 */
[----:B------:R-:W1:Y:S01]  /*0b00*/  MUFU.EX2 R13, R13 ;  /* 0x0000000d000d7308 */ /* 0x000e620000000800 */
[----:B------:R-:W-:Y:S01]  /*0b10*/  FFMA R19, R25, 1.925963033500011079e-08, R20 ;  /* 0x32a5706019137823 */ /* 0x000fe20000000014 */
[----:B------:R-:W-:Y:S01]  /*0b20*/  FADD R22, R17, -12583039 ;  /* 0xcb40007f11167421 */ /* 0x000fe20000000000 */
[----:B------:R-:W-:Y:S01]  /*0b30*/  FFMA.RM R15, R29, R10, 12582913 ;  /* 0x4b4000011d0f7423 */ /* 0x000fe2000000400a */
[----:B------:R-:W-:Y:S01]  /*0b40*/  FFMA.SAT R25, R21, R8, 0.5 ;  /* 0x3f00000015197423 */ /* 0x000fe20000002008 */
[----:B------:R-:W-:Y:S01]  /*0b50*/  SHF.L.U32 R20, R9, 0x17, RZ ;  /* 0x0000001709147819 */ /* 0x000fe200000006ff */
[----:B------:R-:W-:Y:S01]  /*0b60*/  FFMA R22, R27, 1.4426950216293334961, -R22 ;  /* 0x3fb8aa3b1b167823 */ /* 0x000fe20000000816 */
[----:B------:R-:W-:Y:S01]  /*0b70*/  FADD R24, R15, -12583039 ;  /* 0xcb40007f0f187421 */ /* 0x000fe20000000000 */
[----:B------:R-:W2:Y:S01]  /*0b80*/  MUFU.EX2 R16, R16 ;  /* 0x0000001000107308 */ /* 0x000ea20000000800 */
[----:B------:R-:W-:Y:S01]  /*0b90*/  FFMA.RM R10, R25, R10, 12582913 ;  /* 0x4b400001190a7423 */ /* 0x000fe2000000400a */
[----:B0-----:R-:W-:Y:S01]  /*0ba0*/  FFMA R12, R20, R12, R3 ;  /* 0x0000000c140c7223 */ /* 0x001fe20000000003 */
[----:B------:R-:W-:Y:S01]  /*0bb0*/  FFMA R8, R27, 1.925963033500011079e-08, R22 ;  /* 0x32a570601b087823 */ /* 0x000fe20000000016 */
[----:B------:R-:W-:Y:S01]  /*0bc0*/  FFMA R24, R23, 1.4426950216293334961, -R24 ;  /* 0x3fb8aa3b17187823 */ /* 0x000fe20000000818 */
[----:B------:R-:W-:Y:S01]  /*0bd0*/  FADD R20, R10, -12583039 ;  /* 0xcb40007f0a147421 */ /* 0x000fe20000000000 */
[----:B------:R-:W-:-:S02]  /*0be0*/  SHF.L.U32 R9, R6, 0x17, RZ ;  /* 0x0000001706097819 */ /* 0x000fc400000006ff */
[----:B------:R-:W0:Y:S01]  /*0bf0*/  MUFU.EX2 R18, R18 ;  /* 0x0000001200127308 */ /* 0x000e220000000800 */
[----:B------:R-:W-:Y:S01]  /*0c00*/  FFMA R24, R23, 1.925963033500011079e-08, R24 ;  /* 0x32a5706017187823 */ /* 0x000fe20000000018 */
[----:B------:R-:W-:Y:S01]  /*0c10*/  FFMA R20, R21, 1.4426950216293334961, -R20 ;  /* 0x3fb8aa3b15147823 */ /* 0x000fe20000000814 */
[----:B------:R-:W-:Y:S01]  /*0c20*/  SHF.L.U32 R6, R7, 0x17, RZ ;  /* 0x0000001707067819 */ /* 0x000fe200000006ff */
[----:B-1----:R-:W-:Y:S01]  /*0c30*/  FFMA R9, R9, R13, R12 ;  /* 0x0000000d09097223 */ /* 0x002fe2000000000c */
[----:B------:R-:W-:Y:S01]  /*0c40*/  SHF.L.U32 R12, R11, 0x17, RZ ;  /* 0x000000170b0c7819 */ /* 0x000fe200000006ff */
[----:B------:R-:W-:Y:S01]  /*0c50*/  FFMA R20, R21, 1.925963033500011079e-08, R20 ;  /* 0x32a5706015147823 */ /* 0x000fe20000000014 */
[----:B------:R-:W-:Y:S01]  /*0c60*/  SHF.L.U32 R3, R14, 0x17, RZ ;  /* 0x000000170e037819 */ /* 0x000fe200000006ff */
[----:B------:R-:W1:Y:S01]  /*0c70*/  MUFU.EX2 R19, R19 ;  /* 0x0000001300137308 */ /* 0x000e620000000800 */
[----:B--2---:R-:W-:Y:S01]  /*0c80*/  FFMA R9, R6, R16, R9 ;  /* 0x0000001006097223 */ /* 0x004fe20000000009 */
[----:B------:R-:W-:-:S02]  /*0c90*/  SHF.L.U32 R6, R17, 0x17, RZ ;  /* 0x0000001711067819 */ /* 0x000fc400000006ff */
[----:B------:R-:W-:-:S04]  /*0ca0*/  SHF.L.U32 R10, R10, 0x17, RZ ;  /* 0x000000170a0a7819 */ /* 0x000fc800000006ff */
[----:B------:R-:W2:Y:S01]  /*0cb0*/  MUFU.EX2 R8, R8 ;  /* 0x0000000800087308 */ /* 0x000ea20000000800 */
[----:B0-----:R-:W-:-:S07]  /*0cc0*/  FFMA R12, R12, R18, R9 ;  /* 0x000000120c0c7223 */ /* 0x001fce0000000009 */
[----:B------:R-:W0:Y:S01]  /*0cd0*/  MUFU.EX2 R24, R24 ;  /* 0x0000001800187308 */ /* 0x000e220000000800 */
[----:B-1----:R-:W-:Y:S01]  /*0ce0*/  FFMA R3, R3, R19, R12 ;  /* 0x0000001303037223 */ /* 0x002fe2000000000c */
[----:B------:R-:W-:-:S06]  /*0cf0*/  SHF.L.U32 R12, R15, 0x17, RZ ;  /* 0x000000170f0c7819 */ /* 0x000fcc00000006ff */
[----:B------:R-:W1:Y:S01]  /*0d00*/  MUFU.EX2 R20, R20 ;  /* 0x0000001400147308 */ /* 0x000e620000000800 */
[----:B--2---:R-:W-:-:S04]  /*0d10*/  FFMA R3, R6, R8, R3 ;  /* 0x0000000806037223 */ /* 0x004fc80000000003 */
[----:B0-----:R-:W-:-:S04]  /*0d20*/  FFMA R3, R12, R24, R3 ;  /* 0x000000180c037223 */ /* 0x001fc80000000003 */
[----:B-1----:R-:W-:Y:S01]  /*0d30*/  FFMA R3, R10, R20, R3 ;  /* 0x000000140a037223 */ /* 0x002fe20000000003 */
[----:B------:R-:W-:Y:S06]  /*0d40*/  BRA.U UP1, `(.L_x_66) ;  /* 0xfffffff9019c7547 */ /* 0x000fec000b83ffff */
.L_x_65:
        /* <DEDUP_REMOVED lines=10> */
[----:B------:R-:W3:Y:S04]  /*0df0*/  LDG.E R11, desc[UR10][R8.64+0x4] ;  /* 0x0000040a080b7981 */ /* 0x000ee8000c1e1900 */
[----:B------:R-:W4:Y:S04]  /*0e00*/  LDG.E R13, desc[UR10][R8.64+0x8] ;  /* 0x0000080a080d7981 */ /* 0x000f28000c1e1900 */
[----:B------:R0:W5:Y:S01]  /*0e10*/  LDG.E R15, desc[UR10][R8.64+0xc] ;  /* 0x00000c0a080f7981 */ /* 0x000162000c1e1900 */
[----:B------:R-:W-:Y:S01]  /*0e20*/  HFMA2 R14, -RZ, RZ, 3.7421875, 0 ;  /* 0x437c0000ff0e7431 */ /* 0x000fe200000001ff */
[----:B------:R-:W-:Y:S01]  /*0e30*/  MOV R12, 0x3bbb989d ;  /* 0x3bbb989d000c7802 */ /* 0x000fe20000000f00 */
[----:B------:R-:W-:Y:S01]  /*0e40*/  UIADD3 UR4, UPT, UPT, UR4, 0x4, URZ ;  /* 0x0000000404047890 */ /* 0x000fe2000fffe0ff */
[----:B--2---:R-:W-:-:S04]  /*0e50*/  FADD R7, R7, -R4 ;  /* 0x8000000407077221 */ /* 0x004fc80000000000 */
[----:B------:R-:W-:Y:S01]  /*0e60*/  FFMA.SAT R2, R7, R12, 0.5 ;  /* 0x3f00000007027423 */ /* 0x000fe2000000200c */
[----:B---3--:R-:W-:-:S03]  /*0e70*/  FADD R11, R11, -R4 ;  /* 0x800000040b0b7221 */ /* 0x008fc60000000000 */
[----:B------:R-:W-:Y:S01]  /*0e80*/  FFMA.RM R2, R2, R14, 12582913 ;  /* 0x4b40000102027423 */ /* 0x000fe2000000400e */
[----:B------:R-:W-:Y:S01]  /*0e90*/  FFMA.SAT R6, R11, R12, 0.5 ;  /* 0x3f0000000b067423 */ /* 0x000fe2000000200c */
[--C-:B----4-:R-:W-:Y:S02]  /*0ea0*/  FADD R13, R13, -R4.reuse ;  /* 0x800000040d0d7221 */ /* 0x110fe40000000000 */
[----:B------:R-:W-:Y:S01]  /*0eb0*/  FADD R10, R2, -12583039 ;  /* 0xcb40007f020a7421 */ /* 0x000fe20000000000 */
[----:B------:R-:W-:Y:S01]  /*0ec0*/  FFMA.RM R6, R6, R14, 12582913 ;  /* 0x4b40000106067423 */ /* 0x000fe2000000400e */
[----:B0-----:R-:W-:Y:S01]  /*0ed0*/  FFMA.SAT R9, R13, R12, 0.5 ;  /* 0x3f0000000d097423 */ /* 0x001fe2000000200c */
[----:B-----5:R-:W-:Y:S01]  /*0ee0*/  FADD R15, R15, -R4 ;  /* 0x800000040f0f7221 */ /* 0x020fe20000000000 */
[----:B------:R-:W-:Y:S01]  /*0ef0*/  FFMA R10, R7, 1.4426950216293334961, -R10 ;  /* 0x3fb8aa3b070a7823 */ /* 0x000fe2000000080a */
[----:B------:R-:W-:Y:S01]  /*0f00*/  FADD R8, R6, -12583039 ;  /* 0xcb40007f06087421 */ /* 0x000fe20000000000 */
[----:B------:R-:W-:-:S02]  /*0f10*/  SHF.L.U32 R2, R2, 0x17, RZ ;  /* 0x0000001702027819 */ /* 0x000fc400000006ff */
[----:B------:R-:W-:Y:S01]  /*0f20*/  FFMA R10, R7, 1.925963033500011079e-08, R10 ;  /* 0x32a57060070a7823 */ /* 0x000fe2000000000a */
[----:B------:R-:W-:Y:S01]  /*0f30*/  FFMA.RM R7, R9, R14, 12582913 ;  /* 0x4b40000109077423 */ /* 0x000fe2000000400e */
[----:B------:R-:W-:Y:S01]  /*0f40*/  FFMA R8, R11, 1.4426950216293334961, -R8 ;  /* 0x3fb8aa3b0b087823 */ /* 0x000fe20000000808 */
[----:B------:R-:W-:Y:S02]  /*0f50*/  FFMA.SAT R9, R15, R12, 0.5 ;  /* 0x3f0000000f097423 */ /* 0x000fe4000000200c */
[----:B------:R-:W-:Y:S01]  /*0f60*/  FADD R12, R7, -12583039 ;  /* 0xcb40007f070c7421 */ /* 0x000fe20000000000 */
[----:B------:R-:W-:Y:S01]  /*0f70*/  FFMA R8, R11, 1.925963033500011079e-08, R8 ;  /* 0x32a570600b087823 */ /* 0x000fe20000000008 */
[----:B------:R-:W-:Y:S01]  /*0f80*/  FFMA.RM R11, R9, R14, 12582913 ;  /* 0x4b400001090b7423 */ /* 0x000fe2000000400e */
[----:B------:R-:W0:Y:S01]  /*0f90*/  MUFU.EX2 R10, R10 ;  /* 0x0000000a000a7308 */ /* 0x000e220000000800 */
[----:B------:R-:W-:Y:S01]  /*0fa0*/  FFMA R12, R13, 1.4426950216293334961, -R12 ;  /* 0x3fb8aa3b0d0c7823 */ /* 0x000fe2000000080c */
[----:B------:R-:W-:Y:S01]  /*0fb0*/  SHF.L.U32 R9, R6, 0x17, RZ ;  /* 0x0000001706097819 */ /* 0x000fe200000006ff */
[----:B------:R-:W-:Y:S01]  /*0fc0*/  FADD R14, R11, -12583039 ;  /* 0xcb40007f0b0e7421 */ /* 0x000fe20000000000 */
[----:B------:R-:W-:Y:S01]  /*0fd0*/  SHF.L.U32 R7, R7, 0x17, RZ ;  /* 0x0000001707077819 */ /* 0x000fe200000006ff */
[----:B------:R-:W-:-:S02]  /*0fe0*/  FFMA R12, R13, 1.925963033500011079e-08, R12 ;  /* 0x32a570600d0c7823 */ /* 0x000fc4000000000c */
[C---:B------:R-:W-:Y:S01]  /*0ff0*/  FFMA R14, R15.reuse, 1.4426950216293334961, -R14 ;  /* 0x3fb8aa3b0f0e7823 */ /* 0x040fe2000000080e */
[----:B------:R-:W1:Y:S03]  /*1000*/  MUFU.EX2 R8, R8 ;  /* 0x0000000800087308 */ /* 0x000e660000000800 */
[----:B------:R-:W-:-:S05]  /*1010*/  FFMA R14, R15, 1.925963033500011079e-08, R14 ;  /* 0x32a570600f0e7823 */ /* 0x000fca000000000e */
[----:B------:R-:W2:Y:S01]  /*1020*/  MUFU.EX2 R12, R12 ;  /* 0x0000000c000c7308 */ /* 0x000ea20000000800 */
[----:B0-----:R-:W-:Y:S01]  /*1030*/  FFMA R2, R2, R10, R3 ;  /* 0x0000000a02027223 */ /* 0x001fe20000000003 */
[----:B------:R-:W-:-:S06]  /*1040*/  SHF.L.U32 R3, R11, 0x17, RZ ;  /* 0x000000170b037819 */ /* 0x000fcc00000006ff */
[----:B------:R-:W0:Y:S01]  /*1050*/  MUFU.EX2 R14, R14 ;  /* 0x0000000e000e7308 */ /* 0x000e220000000800 */
[----:B-1----:R-:W-:-:S04]  /*1060*/  FFMA R2, R9, R8, R2 ;  /* 0x0000000809027223 */ /* 0x002fc80000000002 */
[----:B--2---:R-:W-:-:S04]  /*1070*/  FFMA R2, R7, R12, R2 ;  /* 0x0000000c07027223 */ /* 0x004fc80000000002 */
[----:B0-----:R-:W-:-:S07]  /*1080*/  FFMA R3, R3, R14, R2 ;  /* 0x0000000e03037223 */ /* 0x001fce0000000002 */
.L_x_67:
[----:B------:R-:W-:Y:S05]  /*1090*/  BRA.U !UP1, `(.L_x_64) ;  /* 0x0000000109b87547 */ /* 0x000fea000b800000 */
[----:B------:R-:W-:Y:S02]  /*10a0*/  UISETP.NE.AND UP0, UPT, UR6, 0x1, UPT ;  /* 0x000000010600788c */ /* 0x000fe4000bf05270 */
[----:B------:R-:W-:-:S04]  /*10b0*/  ULOP3.LUT UR5, UR5, 0x1, URZ, 0xc0, !UPT ;  /* 0x0000000105057892 */ /* 0x000fc8000f8ec0ff */
[----:B------:R-:W-:-:S03]  /*10c0*/  UISETP.NE.U32.AND UP1, UPT, UR5, 0x1, UPT ;  /* 0x000000010500788c */ /* 0x000fc6000bf25070 */
[----:B------:R-:W-:Y:S08]  /*10d0*/  BRA.U !UP0, `(.L_x_68) ;  /* 0x0000000108687547 */ /* 0x000ff0000b800000 */
[----:B------:R-:W0:Y:S01]  /*10e0*/  LDC.64 R6, c[0x0][0x380] ;  /* 0x0000e000ff067b82 */ /* 0x000e220000000a00 */
[----:B------:R-:W-:-:S05]  /*10f0*/  IADD3 R9, PT, PT, R0, UR4, RZ ;  /* 0x0000000400097c10 */ /* 0x000fca000fffe0ff */
[----:B0-----:R-:W-:-:S05]  /*1100*/  IMAD.WIDE R6, R9, 0x4, R6 ;  /* 0x0000000409067825 */ /* 0x001fca00078e0206 */
[----:B------:R-:W2:Y:S04]  /*1110*/  LDG.E R9, desc[UR10][R6.64] ;  /* 0x0000000a06097981 */ /* 0x000ea8000c1e1900 */
[----:B------:R-:W3:Y:S01]  /*1120*/  LDG.E R13, desc[UR10][R6.64+0x4] ;  /* 0x0000040a060d7981 */ /* 0x000ee2000c1e1900 */
[----:B------:R-:W-:Y:S01]  /*1130*/  HFMA2 R11, -RZ, RZ, 3.7421875, 0 ;  /* 0x437c0000ff0b7431 */ /* 0x000fe200000001ff */
[----:B------:R-:W-:Y:S01]  /*1140*/  MOV R2, 0x3bbb989d ;  /* 0x3bbb989d00027802 */ /* 0x000fe20000000f00 */
[----:B------:R-:W-:Y:S01]  /*1150*/  UIADD3 UR4, UPT, UPT, UR4, 0x2, URZ ;  /* 0x0000000204047890 */ /* 0x000fe2000fffe0ff */
[----:B--2---:R-:W-:-:S04]  /*1160*/  FADD R9, R9, -R4 ;  /* 0x8000000409097221 */ /* 0x004fc80000000000 */
[----:B------:R-:W-:Y:S01]  /*1170*/  FFMA.SAT R8, R9, R2, 0.5 ;  /* 0x3f00000009087423 */ /* 0x000fe20000002002 */
[----:B---3--:R-:W-:-:S03]  /*1180*/  FADD R13, R13, -R4 ;  /* 0x800000040d0d7221 */ /* 0x008fc60000000000 */
[----:B------:R-:W-:Y:S01]  /*1190*/  FFMA.RM R8, R8, R11, 12582913 ;  /* 0x4b40000108087423 */ /* 0x000fe2000000400b */
[----:B------:R-:W-:-:S03]  /*11a0*/  FFMA.SAT R10, R13, R2, 0.5 ;  /* 0x3f0000000d0a7423 */ /* 0x000fc60000002002 */
[----:B------:R-:W-:Y:S01]  /*11b0*/  FADD R2, R8, -12583039 ;  /* 0xcb40007f08027421 */ /* 0x000fe20000000000 */
[----:B------:R-:W-:Y:S01]  /*11c0*/  FFMA.RM R10, R10, R11, 12582913 ;  /* 0x4b4000010a0a7423 */ /* 0x000fe2000000400b */
[----:B------:R-:W-:Y:S02]  /*11d0*/  SHF.L.U32 R8, R8, 0x17, RZ ;  /* 0x0000001708087819 */ /* 0x000fe400000006ff */
[C---:B------:R-:W-:Y:S01]  /*11e0*/  FFMA R2, R9.reuse, 1.4426950216293334961, -R2 ;  /* 0x3fb8aa3b09027823 */ /* 0x040fe20000000802 */
[C---:B------:R-:W-:Y:S01]  /*11f0*/  FADD R6, R10.reuse, -12583039 ;  /* 0xcb40007f0a067421 */ /* 0x040fe20000000000 */
[----:B------:R-:W-:Y:S02]  /*1200*/  SHF.L.U32 R10, R10, 0x17, RZ ;  /* 0x000000170a0a7819 */ /* 0x000fe400000006ff */
[----:B------:R-:W-:Y:S01]  /*1210*/  FFMA R2, R9, 1.925963033500011079e-08, R2 ;  /* 0x32a5706009027823 */ /* 0x000fe20000000002 */
[----:B------:R-:W-:-:S04]  /*1220*/  FFMA R6, R13, 1.4426950216293334961, -R6 ;  /* 0x3fb8aa3b0d067823 */ /* 0x000fc80000000806 */
[----:B------:R-:W-:Y:S01]  /*1230*/  FFMA R6, R13, 1.925963033500011079e-08, R6 ;  /* 0x32a570600d067823 */ /* 0x000fe20000000006 */
[----:B------:R-:W0:Y:S08]  /*1240*/  MUFU.EX2 R2, R2 ;  /* 0x0000000200027308 */ /* 0x000e300000000800 */
[----:B------:R-:W1:Y:S01]  /*1250*/  MUFU.EX2 R6, R6 ;  /* 0x0000000600067308 */ /* 0x000e620000000800 */
[----:B0-----:R-:W-:-:S04]  /*1260*/  FFMA R3, R8, R2, R3 ;  /* 0x0000000208037223 */ /* 0x001fc80000000003 */
[----:B-1----:R-:W-:-:S07]  /*1270*/  FFMA R3, R10, R6, R3 ;  /* 0x000000060a037223 */ /* 0x002fce0000000003 */
.L_x_68:
[----:B------:R-:W-:Y:S05]  /*1280*/  BRA.U UP1, `(.L_x_64) ;  /* 0x00000001013c7547 */ /* 0x000fea000b800000 */
[----:B------:R-:W0:Y:S01]  /*1290*/  LDC.64 R6, c[0x0][0x380] ;  /* 0x0000e000ff067b82 */ /* 0x000e220000000a00 */
[----:B------:R-:W-:-:S05]  /*12a0*/  IADD3 R9, PT, PT, R0, UR4, RZ ;  /* 0x0000000400097c10 */ /* 0x000fca000fffe0ff */
[----:B0-----:R-:W-:-:S06]  /*12b0*/  IMAD.WIDE R6, R9, 0x4, R6 ;  /* 0x0000000409067825 */ /* 0x001fcc00078e0206 */
[----:B------:R-:W2:Y:S01]  /*12c0*/  LDG.E R7, desc[UR10][R6.64] ;  /* 0x0000000a06077981 */ /* 0x000ea2000c1e1900 */
[----:B------:R-:W-:Y:S01]  /*12d0*/  HFMA2 R11, -RZ, RZ, 3.7421875, 0 ;  /* 0x437c0000ff0b7431 */ /* 0x000fe200000001ff */
[----:B------:R-:W-:Y:S01]  /*12e0*/  MOV R9, 0x3bbb989d ;  /* 0x3bbb989d00097802 */ /* 0x000fe20000000f00 */
[----:B--2---:R-:W-:-:S04]  /*12f0*/  FADD R0, R7, -R4 ;  /* 0x8000000407007221 */ /* 0x004fc80000000000 */
        /* <DEDUP_REMOVED lines=8> */
.L_x_64:
[----:B------:R-:W0:Y:S02]  /*1380*/  LDC R0, c[0x0][0x394] ;  /* 0x0000e500ff007b82 */ /* 0x000e240000000800 */
[----:B0-----:R-:W-:-:S13]  /*1390*/  ISETP.GE.AND P0, PT, R0, 0x1, PT ;  /* 0x000000010000780c */ /* 0x001fda0003f06270 */
[----:B------:R-:W-:Y:S05]  /*13a0*/  @!P0 EXIT ;  /* 0x000000000000894d */ /* 0x000fea0003800000 */
[C---:B------:R-:W-:Y:S01]  /*13b0*/  ISETP.GE.U32.AND P0, PT, R0.reuse, 0x8, PT ;  /* 0x000000080000780c */ /* 0x040fe20003f06070 */
[----:B------:R-:W-:Y:S01]  /*13c0*/  IMAD R5, R5, R0, RZ ;  /* 0x0000000005057224 */ /* 0x000fe200078e02ff */
[----:B------:R-:W-:Y:S02]  /*13d0*/  LOP3.LUT R19, R0, 0x7, RZ, 0xc0, !PT ;  /* 0x0000000700137812 */ /* 0x000fe400078ec0ff */
[----:B------:R-:W-:-:S09]  /*13e0*/  MOV R6, RZ ;  /* 0x000000ff00067202 */ /* 0x000fd20000000f00 */
        /* <DEDUP_REMOVED lines=9> */
.L_x_86:
[----:B------:R-:W-:Y:S02]  /*1480*/  MOV R14, UR8 ;  /* 0x00000008000e7c02 */ /* 0x000fe40008000f00 */
[----:B------:R-:W-:-:S03]  /*1490*/  MOV R15, UR6 ;  /* 0x00000006000f7c02 */ /* 0x000fc60008000f00 */
[----:B------:R-:W-:-:S05]  /*14a0*/  IMAD.WIDE R14, R18, 0x4, R14 ;  /* 0x00000004120e7825 */ /* 0x000fca00078e020e */
[----:B0-----:R-:W2:Y:S01]  /*14b0*/  LDG.E R7, desc[UR10][R14.64+-0x10] ;  /* 0xfffff00a0e077981 */ /* 0x001ea2000c1e1900 */
[----:B------:R-:W-:Y:S01]  /*14c0*/  HFMA2 R0, -RZ, RZ, 0.96630859375, -0.0022525787353515625 ;  /* 0x3bbb989dff007431 */ /* 0x000fe200000001ff */
        /* <DEDUP_REMOVED lines=25> */
[----:B------:R-:W-:Y:S05]  /*1660*/  CALL.REL.NOINC `($__internal_1_$__cuda_sm3x_div_rn_noftz_f32_slowpath) ;  /* 0x0000001800447944 */ /* 0x000fea0003c00000 */
[----:B------:R-:W-:-:S07]  /*1670*/  MOV R9, R7 ;  /* 0x0000000700097202 */ /* 0x000fce0000000f00 */
.L_x_71:
[----:B------:R-:W-:Y:S05]  /*1680*/  BSYNC.RECONVERGENT B2 ;  /* 0x0000000000027941 */ /* 0x000fea0003800200 */
.L_x_70:
        /* <DEDUP_REMOVED lines=24> */
[----:B------:R-:W-:Y:S05]  /*1810*/  CALL.REL.NOINC `($__internal_1_$__cuda_sm3x_div_rn_noftz_f32_slowpath) ;  /* 0x0000001400d87944 */ /* 0x000fea0003c00000 */
.L_x_73:
[----:B------:R-:W-:Y:S05]  /*1820*/  BSYNC.RECONVERGENT B2 ;  /* 0x0000000000027941 */ /* 0x000fea0003800200 */
.L_x_72:
        /* <DEDUP_REMOVED lines=25> */
.L_x_75:
[----:B------:R-:W-:Y:S05]  /*19c0*/  BSYNC.RECONVERGENT B2 ;  /* 0x0000000000027941 */ /* 0x000fea0003800200 */
.L_x_74:
        /* <DEDUP_REMOVED lines=25> */
.L_x_77:
[----:B------:R-:W-:Y:S05]  /*1b60*/  BSYNC.RECONVERGENT B2 ;  /* 0x0000000000027941 */ /* 0x000fea0003800200 */
.L_x_76:
        /* <DEDUP_REMOVED lines=25> */
.L_x_79:
[----:B------:R-:W-:Y:S05]  /*1d00*/  BSYNC.RECONVERGENT B2 ;  /* 0x0000000000027941 */ /* 0x000fea0003800200 */
.L_x_78:
        /* <DEDUP_REMOVED lines=25> */
.L_x_81:
[----:B------:R-:W-:Y:S05]  /*1ea0*/  BSYNC.RECONVERGENT B2 ;  /* 0x0000000000027941 */ /* 0x000fea0003800200 */
.L_x_80:
        /* <DEDUP_REMOVED lines=25> */
.L_x_83:
[----:B------:R-:W-:Y:S05]  /*2040*/  BSYNC.RECONVERGENT B2 ;  /* 0x0000000000027941 */ /* 0x000fea0003800200 */
.L_x_82:
        /* <DEDUP_REMOVED lines=25> */
.L_x_85:
[----:B------:R-:W-:Y:S05]  /*21e0*/  BSYNC.RECONVERGENT B2 ;  /* 0x0000000000027941 */ /* 0x000fea0003800200 */
.L_x_84:
[----:B------:R0:W-:Y:S01]  /*21f0*/  STG.E desc[UR10][R10.64+0xc], R7 ;  /* 0x00000c070a007986 */ /* 0x0001e2000c10190a */
[----:B------:R-:W-:Y:S01]  /*2200*/  IADD3 R18, PT, PT, R18, 0x8, RZ ;  /* 0x0000000812127810 */ /* 0x000fe20007ffe0ff */
[----:B------:R-:W-:Y:S06]  /*2210*/  @P2 BRA `(.L_x_86) ;  /* 0xfffffff000982947 */ /* 0x000fec000383ffff */
.L_x_69:
        /* <DEDUP_REMOVED lines=33> */
.L_x_89:
[----:B------:R-:W-:Y:S05]  /*2430*/  BSYNC.RECONVERGENT B2 ;  /* 0x0000000000027941 */ /* 0x000fea0003800200 */
.L_x_88:
        /* <DEDUP_REMOVED lines=27> */
.L_x_91:
[----:B------:R-:W-:Y:S05]  /*25f0*/  BSYNC.RECONVERGENT B2 ;  /* 0x0000000000027941 */ /* 0x000fea0003800200 */
.L_x_90:
        /* <DEDUP_REMOVED lines=25> */
.L_x_93:
[----:B------:R-:W-:Y:S05]  /*2790*/  BSYNC.RECONVERGENT B2 ;  /* 0x0000000000027941 */ /* 0x000fea0003800200 */
.L_x_92:
        /* <DEDUP_REMOVED lines=25> */
.L_x_95:
[----:B------:R-:W-:Y:S05]  /*2930*/  BSYNC.RECONVERGENT B2 ;  /* 0x0000000000027941 */ /* 0x000fea0003800200 */
.L_x_94:
[----:B------:R1:W-:Y:S01]  /*2940*/  STG.E desc[UR10][R10.64+0xc], R7 ;  /* 0x00000c070a007986 */ /* 0x0003e2000c10190a */
[----:B------:R-:W-:-:S07]  /*2950*/  IADD3 R6, PT, PT, R6, 0x4, RZ ;  /* 0x0000000406067810 */ /* 0x000fce0007ffe0ff */
.L_x_87:
        /* <DEDUP_REMOVED lines=31> */
.L_x_98:
[----:B------:R-:W-:Y:S05]  /*2b50*/  BSYNC.RECONVERGENT B2 ;  /* 0x0000000000027941 */ /* 0x000fea0003800200 */
.L_x_97:
        /* <DEDUP_REMOVED lines=27> */
.L_x_100:
[----:B------:R-:W-:Y:S05]  /*2d10*/  BSYNC.RECONVERGENT B2 ;  /* 0x0000000000027941 */ /* 0x000fea0003800200 */
.L_x_99:
[----:B------:R2:W-:Y:S01]  /*2d20*/  STG.E desc[UR10][R10.64+0x4], R7 ;  /* 0x000004070a007986 */ /* 0x0005e2000c10190a */
[----:B------:R-:W-:-:S07]  /*2d30*/  IADD3 R6, PT, PT, R6, 0x2, RZ ;  /* 0x0000000206067810 */ /* 0x000fce0007ffe0ff */
.L_x_96:
        /* <DEDUP_REMOVED lines=31> */
.L_x_102:
[----:B------:R-:W-:Y:S05]  /*2f30*/  BSYNC.RECONVERGENT B2 ;  /* 0x0000000000027941 */ /* 0x000fea0003800200 */
.L_x_101:
[----:B------:R-:W0:Y:S02]  /*2f40*/  LDC.64 R2, c[0x0][0x388] ;  /* 0x0000e200ff027b82 */ /* 0x000e240000000a00 */
[----:B0-----:R-:W-:-:S05]  /*2f50*/  IMAD.WIDE R2, R5, 0x4, R2 ;  /* 0x0000000405027825 */ /* 0x001fca00078e0202 */
[----:B------:R-:W-:Y:S01]  /*2f60*/  STG.E desc[UR10][R2.64], R7 ;  /* 0x0000000702007986 */ /* 0x000fe2000c10190a */
[----:B------:R-:W-:Y:S05]  /*2f70*/  EXIT ;  /* 0x000000000000794d */ /* 0x000fea0003800000 */
        .weak           $__internal_1_$__cuda_sm3x_div_rn_noftz_f32_slowpath
        .type           $__internal_1_$__cuda_sm3x_div_rn_noftz_f32_slowpath,@function
        .size           $__internal_1_$__cuda_sm3x_div_rn_noftz_f32_slowpath,(.L_x_116 - $__internal_1_$__cuda_sm3x_div_rn_noftz_f32_slowpath)
$__internal_1_$__cuda_sm3x_div_rn_noftz_f32_slowpath:
        /* <DEDUP_REMOVED lines=35> */
.L_x_104:
        /* <DEDUP_REMOVED lines=51> */
.L_x_111:
[----:B------:R-:W-:-:S04]  /*34e0*/  LOP3.LUT R0, R0, 0x80000000, RZ, 0xc0, !PT ;  /* 0x8000000000007812 */ /* 0x000fc800078ec0ff */
[----:B------:R-:W-:Y:S01]  /*34f0*/  LOP3.LUT R0, R0, 0x7f800000, RZ, 0xfc, !PT ;  /* 0x7f80000000007812 */ /* 0x000fe200078efcff */
[----:B------:R-:W-:Y:S06]  /*3500*/  BRA `(.L_x_112) ;  /* 0x0000000000047947 */ /* 0x000fec0003800000 */
.L_x_110:
[----:B------:R-:W-:-:S07]  /*3510*/  LEA R0, R9, R0, 0x17 ;  /* 0x0000000009007211 */ /* 0x000fce00078eb8ff */
.L_x_112:
[----:B------:R-:W-:Y:S05]  /*3520*/  BSYNC.RECONVERGENT B1 ;  /* 0x0000000000017941 */ /* 0x000fea0003800200 */
.L_x_109:
[----:B------:R-:W-:Y:S05]  /*3530*/  BRA `(.L_x_113) ;  /* 0x0000000000207947 */ /* 0x000fea0003800000 */
.L_x_108:
[----:B------:R-:W-:-:S04]  /*3540*/  LOP3.LUT R0, R17, 0x80000000, R0, 0x48, !PT ;  /* 0x8000000011007812 */ /* 0x000fc800078e4800 */
[----:B------:R-:W-:Y:S01]  /*3550*/  LOP3.LUT R0, R0, 0x7f800000, RZ, 0xfc, !PT ;  /* 0x7f80000000007812 */ /* 0x000fe200078efcff */
[----:B------:R-:W-:Y:S06]  /*3560*/  BRA `(.L_x_113) ;  /* 0x0000000000147947 */ /* 0x000fec0003800000 */
.L_x_107:
[----:B------:R-:W-:Y:S01]  /*3570*/  LOP3.LUT R0, R17, 0x80000000, R0, 0x48, !PT ;  /* 0x8000000011007812 */ /* 0x000fe200078e4800 */
[----:B------:R-:W-:Y:S06]  /*3580*/  BRA `(.L_x_113) ;  /* 0x00000000000c7947 */ /* 0x000fec0003800000 */
.L_x_106:
[----:B------:R-:W0:Y:S01]  /*3590*/  MUFU.RSQ R0, -QNAN ;  /* 0xffc0000000007908 */ /* 0x000e220000001400 */
[----:B------:R-:W-:Y:S05]  /*35a0*/  BRA `(.L_x_113) ;  /* 0x0000000000047947 */ /* 0x000fea0003800000 */
.L_x_105:
[----:B------:R-:W-:-:S07]  /*35b0*/  FADD.FTZ R0, R0, R3 ;  /* 0x0000000300007221 */ /* 0x000fce0000010000 */
.L_x_113:
[----:B------:R-:W-:Y:S05]  /*35c0*/  BSYNC.RECONVERGENT B0 ;  /* 0x0000000000007941 */ /* 0x000fea0003800200 */
.L_x_103:
[----:B------:R-:W-:Y:S01]  /*35d0*/  HFMA2 R9, -RZ, RZ, 0, 0 ;  /* 0x00000000ff097431 */ /* 0x000fe200000001ff */
[----:B------:R-:W-:Y:S02]  /*35e0*/  MOV R8, R2 ;  /* 0x0000000200087202 */ /* 0x000fe40000000f00 */
[----:B0-----:R-:W-:Y:S02]  /*35f0*/  MOV R7, R0 ;  /* 0x0000000000077202 */ /* 0x001fe40000000f00 */
[----:B------:R-:W-:Y:S05]  /*3600*/  RET.REL.NODEC R8 `(_Z11softmax_gpuPfS_ii) ;  /* 0xffffffc8087c7950 */ /* 0x000fea0003c3ffff */
.L_x_114:
        /* <DEDUP_REMOVED lines=15> */
.L_x_116:


//--------------------- .nv.shared.reserved.0     --------------------------
	.section	.nv.shared.reserved.0,"aw",@nobits
	.weak		__nv_reservedSMEM_offset_0_alias
	.size		__nv_reservedSMEM_offset_0_alias, 0, 64
	.other		__nv_reservedSMEM_offset_0_alias,@"STO_CUDA_RESERVED_SHARED STV_DEFAULT"
__nv_reservedSMEM_offset_0_alias:
	.zero		0
	.zero		64


//--------------------- .nv.constant0._Z18online_softmax_gpuPfS_ii --------------------------
	.section	.nv.constant0._Z18online_softmax_gpuPfS_ii,"a",@progbits
	.sectionflags	@""
	.align	4
.nv.constant0._Z18online_softmax_gpuPfS_ii:
	.zero		920


//--------------------- .nv.constant0._Z11softmax_gpuPfS_ii --------------------------
	.section	.nv.constant0._Z11softmax_gpuPfS_ii,"a",@progbits
	.sectionflags	@""
	.align	4
.nv.constant0._Z11softmax_gpuPfS_ii:
	.zero		920


//--------------------- SYMBOLS --------------------------

	.type		.nv.reservedSmem.offset0,@object
	.size		.nv.reservedSmem.offset0,0x4
